//
// Generated by NVIDIA NVVM Compiler
//
// Compiler Build ID: CL-36424714
// Cuda compilation tools, release 13.0, V13.0.88
// Based on NVVM 20.0.0
//

.version 9.0
.target sm_100
.address_size 64

	// .globl	_Z37calculateCorrelationCoefficientMatrixPdPKdiii
.global .align 1 .b8 _ZN34_INTERNAL_b089d6bd_4_k_cu_4fbb44ec4cuda3std3__45__cpo5beginE[1];
.global .align 1 .b8 _ZN34_INTERNAL_b089d6bd_4_k_cu_4fbb44ec4cuda3std3__45__cpo3endE[1];
.global .align 1 .b8 _ZN34_INTERNAL_b089d6bd_4_k_cu_4fbb44ec4cuda3std3__45__cpo6cbeginE[1];
.global .align 1 .b8 _ZN34_INTERNAL_b089d6bd_4_k_cu_4fbb44ec4cuda3std3__45__cpo4cendE[1];
.global .align 1 .b8 _ZN34_INTERNAL_b089d6bd_4_k_cu_4fbb44ec4cuda3std3__45__cpo6rbeginE[1];
.global .align 1 .b8 _ZN34_INTERNAL_b089d6bd_4_k_cu_4fbb44ec4cuda3std3__45__cpo4rendE[1];
.global .align 1 .b8 _ZN34_INTERNAL_b089d6bd_4_k_cu_4fbb44ec4cuda3std3__45__cpo7crbeginE[1];
.global .align 1 .b8 _ZN34_INTERNAL_b089d6bd_4_k_cu_4fbb44ec4cuda3std3__45__cpo5crendE[1];
.global .align 1 .b8 _ZN34_INTERNAL_b089d6bd_4_k_cu_4fbb44ec4cuda3std3__436_GLOBAL__N__b089d6bd_4_k_cu_4fbb44ec6ignoreE[1];
.global .align 1 .b8 _ZN34_INTERNAL_b089d6bd_4_k_cu_4fbb44ec4cuda3std3__419piecewise_constructE[1];
.global .align 1 .b8 _ZN34_INTERNAL_b089d6bd_4_k_cu_4fbb44ec4cuda3std3__48in_placeE[1];
.global .align 1 .b8 _ZN34_INTERNAL_b089d6bd_4_k_cu_4fbb44ec4cuda3std3__420unreachable_sentinelE[1];
.global .align 1 .b8 _ZN34_INTERNAL_b089d6bd_4_k_cu_4fbb44ec4cuda3std3__47nulloptE[1];
.global .align 1 .b8 _ZN34_INTERNAL_b089d6bd_4_k_cu_4fbb44ec4cuda3std3__48unexpectE[1];
.global .align 1 .b8 _ZN34_INTERNAL_b089d6bd_4_k_cu_4fbb44ec4cuda3std6ranges3__45__cpo4swapE[1];
.global .align 1 .b8 _ZN34_INTERNAL_b089d6bd_4_k_cu_4fbb44ec4cuda3std6ranges3__45__cpo9iter_moveE[1];
.global .align 1 .b8 _ZN34_INTERNAL_b089d6bd_4_k_cu_4fbb44ec4cuda3std6ranges3__45__cpo5beginE[1];
.global .align 1 .b8 _ZN34_INTERNAL_b089d6bd_4_k_cu_4fbb44ec4cuda3std6ranges3__45__cpo3endE[1];
.global .align 1 .b8 _ZN34_INTERNAL_b089d6bd_4_k_cu_4fbb44ec4cuda3std6ranges3__45__cpo6cbeginE[1];
.global .align 1 .b8 _ZN34_INTERNAL_b089d6bd_4_k_cu_4fbb44ec4cuda3std6ranges3__45__cpo4cendE[1];
.global .align 1 .b8 _ZN34_INTERNAL_b089d6bd_4_k_cu_4fbb44ec4cuda3std6ranges3__45__cpo7advanceE[1];
.global .align 1 .b8 _ZN34_INTERNAL_b089d6bd_4_k_cu_4fbb44ec4cuda3std6ranges3__45__cpo9iter_swapE[1];
.global .align 1 .b8 _ZN34_INTERNAL_b089d6bd_4_k_cu_4fbb44ec4cuda3std6ranges3__45__cpo4nextE[1];
.global .align 1 .b8 _ZN34_INTERNAL_b089d6bd_4_k_cu_4fbb44ec4cuda3std6ranges3__45__cpo4prevE[1];
.global .align 1 .b8 _ZN34_INTERNAL_b089d6bd_4_k_cu_4fbb44ec4cuda3std6ranges3__45__cpo4dataE[1];
.global .align 1 .b8 _ZN34_INTERNAL_b089d6bd_4_k_cu_4fbb44ec4cuda3std6ranges3__45__cpo5cdataE[1];
.global .align 1 .b8 _ZN34_INTERNAL_b089d6bd_4_k_cu_4fbb44ec4cuda3std6ranges3__45__cpo4sizeE[1];
.global .align 1 .b8 _ZN34_INTERNAL_b089d6bd_4_k_cu_4fbb44ec4cuda3std6ranges3__45__cpo5ssizeE[1];
.global .align 1 .b8 _ZN34_INTERNAL_b089d6bd_4_k_cu_4fbb44ec4cuda3std6ranges3__45__cpo8distanceE[1];
.global .align 1 .b8 _ZN34_INTERNAL_b089d6bd_4_k_cu_4fbb44ec6thrust24THRUST_300001_SM_1000_NS8cuda_cub3parE[1];
.global .align 1 .b8 _ZN34_INTERNAL_b089d6bd_4_k_cu_4fbb44ec6thrust24THRUST_300001_SM_1000_NS8cuda_cub10par_nosyncE[1];
.global .align 1 .b8 _ZN34_INTERNAL_b089d6bd_4_k_cu_4fbb44ec6thrust24THRUST_300001_SM_1000_NS6system6detail10sequential3seqE[1];
.global .align 1 .b8 _ZN34_INTERNAL_b089d6bd_4_k_cu_4fbb44ec6thrust24THRUST_300001_SM_1000_NS6system3cpp3parE[1];
.global .align 1 .b8 _ZN34_INTERNAL_b089d6bd_4_k_cu_4fbb44ec6thrust24THRUST_300001_SM_1000_NS12placeholders2_1E[1];
.global .align 1 .b8 _ZN34_INTERNAL_b089d6bd_4_k_cu_4fbb44ec6thrust24THRUST_300001_SM_1000_NS12placeholders2_2E[1];
.global .align 1 .b8 _ZN34_INTERNAL_b089d6bd_4_k_cu_4fbb44ec6thrust24THRUST_300001_SM_1000_NS12placeholders2_3E[1];
.global .align 1 .b8 _ZN34_INTERNAL_b089d6bd_4_k_cu_4fbb44ec6thrust24THRUST_300001_SM_1000_NS12placeholders2_4E[1];
.global .align 1 .b8 _ZN34_INTERNAL_b089d6bd_4_k_cu_4fbb44ec6thrust24THRUST_300001_SM_1000_NS12placeholders2_5E[1];
.global .align 1 .b8 _ZN34_INTERNAL_b089d6bd_4_k_cu_4fbb44ec6thrust24THRUST_300001_SM_1000_NS12placeholders2_6E[1];
.global .align 1 .b8 _ZN34_INTERNAL_b089d6bd_4_k_cu_4fbb44ec6thrust24THRUST_300001_SM_1000_NS12placeholders2_7E[1];
.global .align 1 .b8 _ZN34_INTERNAL_b089d6bd_4_k_cu_4fbb44ec6thrust24THRUST_300001_SM_1000_NS12placeholders2_8E[1];
.global .align 1 .b8 _ZN34_INTERNAL_b089d6bd_4_k_cu_4fbb44ec6thrust24THRUST_300001_SM_1000_NS12placeholders2_9E[1];
.global .align 1 .b8 _ZN34_INTERNAL_b089d6bd_4_k_cu_4fbb44ec6thrust24THRUST_300001_SM_1000_NS12placeholders3_10E[1];
.global .align 1 .b8 _ZN34_INTERNAL_b089d6bd_4_k_cu_4fbb44ec6thrust24THRUST_300001_SM_1000_NS3seqE[1];
.global .align 1 .b8 _ZN34_INTERNAL_b089d6bd_4_k_cu_4fbb44ec6thrust24THRUST_300001_SM_1000_NS6deviceE[1];

.visible .entry _Z37calculateCorrelationCoefficientMatrixPdPKdiii(
	.param .u64 .ptr .align 1 _Z37calculateCorrelationCoefficientMatrixPdPKdiii_param_0,
	.param .u64 .ptr .align 1 _Z37calculateCorrelationCoefficientMatrixPdPKdiii_param_1,
	.param .u32 _Z37calculateCorrelationCoefficientMatrixPdPKdiii_param_2,
	.param .u32 _Z37calculateCorrelationCoefficientMatrixPdPKdiii_param_3,
	.param .u32 _Z37calculateCorrelationCoefficientMatrixPdPKdiii_param_4
)
{
	.reg .pred 	%p<72>;
	.reg .b32 	%r<287>;
	.reg .b64 	%rd<303>;
	.reg .b64 	%fd<675>;

	ld.param.u64 	%rd8, [_Z37calculateCorrelationCoefficientMatrixPdPKdiii_param_1];
	ld.param.u32 	%r165, [_Z37calculateCorrelationCoefficientMatrixPdPKdiii_param_2];
	ld.param.u32 	%r166, [_Z37calculateCorrelationCoefficientMatrixPdPKdiii_param_3];
	ld.param.u32 	%r167, [_Z37calculateCorrelationCoefficientMatrixPdPKdiii_param_4];
	mov.u32 	%r168, %ctaid.x;
	mov.u32 	%r169, %ntid.x;
	mov.u32 	%r170, %tid.x;
	mad.lo.s32 	%r1, %r168, %r169, %r170;
	add.s32 	%r171, %r165, -1;
	mul.lo.s32 	%r172, %r171, %r165;
	shr.u32 	%r173, %r172, 31;
	add.s32 	%r174, %r172, %r173;
	shr.s32 	%r2, %r174, 1;
	mul.lo.s32 	%r175, %r2, %r167;
	setp.ge.s32 	%p1, %r1, %r175;
	@%p1 bra 	$L__BB0_105;
	setp.lt.s32 	%p2, %r165, 1;
	mov.b64 	%rd301, 1;
	mov.u64 	%rd302, %rd301;
	@%p2 bra 	$L__BB0_6;
	rem.s32 	%r233, %r1, %r2;
	mov.b32 	%r232, 0;
$L__BB0_3:
	not.b32 	%r177, %r232;
	add.s32 	%r6, %r165, %r177;
	setp.ge.s32 	%p3, %r233, %r6;
	@%p3 bra 	$L__BB0_5;
	add.s32 	%r178, %r233, %r232;
	add.s32 	%r179, %r178, 1;
	cvt.u64.u32 	%rd301, %r232;
	cvt.s64.s32 	%rd302, %r179;
	bra.uni 	$L__BB0_6;
$L__BB0_5:
	sub.s32 	%r233, %r233, %r6;
	add.s32 	%r232, %r232, 1;
	setp.ne.s32 	%p4, %r232, %r165;
	mov.u64 	%rd302, %rd301;
	@%p4 bra 	$L__BB0_3;
$L__BB0_6:
	mul.lo.s32 	%r180, %r166, %r165;
	div.s32 	%r181, %r1, %r2;
	mul.lo.s32 	%r182, %r180, %r181;
	cvta.to.global.u64 	%rd11, %rd8;
	mul.wide.s32 	%rd12, %r182, 8;
	add.s64 	%rd13, %rd11, %rd12;
	shl.b64 	%rd14, %rd301, 3;
	add.s64 	%rd5, %rd13, %rd14;
	shl.b64 	%rd15, %rd302, 3;
	add.s64 	%rd6, %rd13, %rd15;
	setp.lt.s32 	%p5, %r166, 1;
	mov.f64 	%fd616, 0d0000000000000000;
	@%p5 bra 	$L__BB0_19;
	add.s32 	%r184, %r166, -1;
	and.b32  	%r9, %r166, 15;
	setp.lt.u32 	%p6, %r184, 15;
	mov.f64 	%fd616, 0d0000000000000000;
	mov.b32 	%r234, 0;
	@%p6 bra 	$L__BB0_10;
	and.b32  	%r234, %r166, 2147483632;
	neg.s32 	%r240, %r234;
	shl.b32 	%r12, %r165, 4;
	mov.f64 	%fd616, 0d0000000000000000;
	mov.b32 	%r239, 0;
	mul.wide.s32 	%rd19, %r165, 8;
$L__BB0_9:
	.pragma "nounroll";
	mul.wide.s32 	%rd16, %r239, 8;
	add.s64 	%rd17, %rd5, %rd16;
	ld.global.f64 	%fd107, [%rd17];
	add.s64 	%rd18, %rd6, %rd16;
	ld.global.f64 	%fd108, [%rd18];
	fma.rn.f64 	%fd109, %fd107, %fd108, %fd616;
	add.s64 	%rd20, %rd17, %rd19;
	ld.global.f64 	%fd110, [%rd20];
	add.s64 	%rd21, %rd18, %rd19;
	ld.global.f64 	%fd111, [%rd21];
	fma.rn.f64 	%fd112, %fd110, %fd111, %fd109;
	add.s64 	%rd22, %rd20, %rd19;
	ld.global.f64 	%fd113, [%rd22];
	add.s64 	%rd23, %rd21, %rd19;
	ld.global.f64 	%fd114, [%rd23];
	fma.rn.f64 	%fd115, %fd113, %fd114, %fd112;
	add.s64 	%rd24, %rd22, %rd19;
	ld.global.f64 	%fd116, [%rd24];
	add.s64 	%rd25, %rd23, %rd19;
	ld.global.f64 	%fd117, [%rd25];
	fma.rn.f64 	%fd118, %fd116, %fd117, %fd115;
	add.s64 	%rd26, %rd24, %rd19;
	ld.global.f64 	%fd119, [%rd26];
	add.s64 	%rd27, %rd25, %rd19;
	ld.global.f64 	%fd120, [%rd27];
	fma.rn.f64 	%fd121, %fd119, %fd120, %fd118;
	add.s64 	%rd28, %rd26, %rd19;
	ld.global.f64 	%fd122, [%rd28];
	add.s64 	%rd29, %rd27, %rd19;
	ld.global.f64 	%fd123, [%rd29];
	fma.rn.f64 	%fd124, %fd122, %fd123, %fd121;
	add.s64 	%rd30, %rd28, %rd19;
	ld.global.f64 	%fd125, [%rd30];
	add.s64 	%rd31, %rd29, %rd19;
	ld.global.f64 	%fd126, [%rd31];
	fma.rn.f64 	%fd127, %fd125, %fd126, %fd124;
	add.s64 	%rd32, %rd30, %rd19;
	ld.global.f64 	%fd128, [%rd32];
	add.s64 	%rd33, %rd31, %rd19;
	ld.global.f64 	%fd129, [%rd33];
	fma.rn.f64 	%fd130, %fd128, %fd129, %fd127;
	add.s64 	%rd34, %rd32, %rd19;
	ld.global.f64 	%fd131, [%rd34];
	add.s64 	%rd35, %rd33, %rd19;
	ld.global.f64 	%fd132, [%rd35];
	fma.rn.f64 	%fd133, %fd131, %fd132, %fd130;
	add.s64 	%rd36, %rd34, %rd19;
	ld.global.f64 	%fd134, [%rd36];
	add.s64 	%rd37, %rd35, %rd19;
	ld.global.f64 	%fd135, [%rd37];
	fma.rn.f64 	%fd136, %fd134, %fd135, %fd133;
	add.s64 	%rd38, %rd36, %rd19;
	ld.global.f64 	%fd137, [%rd38];
	add.s64 	%rd39, %rd37, %rd19;
	ld.global.f64 	%fd138, [%rd39];
	fma.rn.f64 	%fd139, %fd137, %fd138, %fd136;
	add.s64 	%rd40, %rd38, %rd19;
	ld.global.f64 	%fd140, [%rd40];
	add.s64 	%rd41, %rd39, %rd19;
	ld.global.f64 	%fd141, [%rd41];
	fma.rn.f64 	%fd142, %fd140, %fd141, %fd139;
	add.s64 	%rd42, %rd40, %rd19;
	ld.global.f64 	%fd143, [%rd42];
	add.s64 	%rd43, %rd41, %rd19;
	ld.global.f64 	%fd144, [%rd43];
	fma.rn.f64 	%fd145, %fd143, %fd144, %fd142;
	add.s64 	%rd44, %rd42, %rd19;
	ld.global.f64 	%fd146, [%rd44];
	add.s64 	%rd45, %rd43, %rd19;
	ld.global.f64 	%fd147, [%rd45];
	fma.rn.f64 	%fd148, %fd146, %fd147, %fd145;
	add.s64 	%rd46, %rd44, %rd19;
	ld.global.f64 	%fd149, [%rd46];
	add.s64 	%rd47, %rd45, %rd19;
	ld.global.f64 	%fd150, [%rd47];
	fma.rn.f64 	%fd151, %fd149, %fd150, %fd148;
	add.s64 	%rd48, %rd46, %rd19;
	ld.global.f64 	%fd152, [%rd48];
	add.s64 	%rd49, %rd47, %rd19;
	ld.global.f64 	%fd153, [%rd49];
	fma.rn.f64 	%fd616, %fd152, %fd153, %fd151;
	add.s32 	%r240, %r240, 16;
	add.s32 	%r239, %r239, %r12;
	setp.eq.s32 	%p7, %r240, 0;
	@%p7 bra 	$L__BB0_10;
	bra.uni 	$L__BB0_9;
$L__BB0_10:
	setp.eq.s32 	%p8, %r9, 0;
	@%p8 bra 	$L__BB0_19;
	and.b32  	%r14, %r166, 7;
	setp.lt.u32 	%p9, %r9, 8;
	@%p9 bra 	$L__BB0_13;
	mul.lo.s32 	%r186, %r234, %r165;
	mul.wide.s32 	%rd50, %r186, 8;
	add.s64 	%rd51, %rd5, %rd50;
	ld.global.f64 	%fd155, [%rd51];
	add.s64 	%rd52, %rd6, %rd50;
	ld.global.f64 	%fd156, [%rd52];
	fma.rn.f64 	%fd157, %fd155, %fd156, %fd616;
	mul.wide.s32 	%rd53, %r165, 8;
	add.s64 	%rd54, %rd51, %rd53;
	ld.global.f64 	%fd158, [%rd54];
	add.s64 	%rd55, %rd52, %rd53;
	ld.global.f64 	%fd159, [%rd55];
	fma.rn.f64 	%fd160, %fd158, %fd159, %fd157;
	add.s64 	%rd56, %rd54, %rd53;
	ld.global.f64 	%fd161, [%rd56];
	add.s64 	%rd57, %rd55, %rd53;
	ld.global.f64 	%fd162, [%rd57];
	fma.rn.f64 	%fd163, %fd161, %fd162, %fd160;
	add.s64 	%rd58, %rd56, %rd53;
	ld.global.f64 	%fd164, [%rd58];
	add.s64 	%rd59, %rd57, %rd53;
	ld.global.f64 	%fd165, [%rd59];
	fma.rn.f64 	%fd166, %fd164, %fd165, %fd163;
	add.s64 	%rd60, %rd58, %rd53;
	ld.global.f64 	%fd167, [%rd60];
	add.s64 	%rd61, %rd59, %rd53;
	ld.global.f64 	%fd168, [%rd61];
	fma.rn.f64 	%fd169, %fd167, %fd168, %fd166;
	add.s64 	%rd62, %rd60, %rd53;
	ld.global.f64 	%fd170, [%rd62];
	add.s64 	%rd63, %rd61, %rd53;
	ld.global.f64 	%fd171, [%rd63];
	fma.rn.f64 	%fd172, %fd170, %fd171, %fd169;
	add.s64 	%rd64, %rd62, %rd53;
	ld.global.f64 	%fd173, [%rd64];
	add.s64 	%rd65, %rd63, %rd53;
	ld.global.f64 	%fd174, [%rd65];
	fma.rn.f64 	%fd175, %fd173, %fd174, %fd172;
	add.s64 	%rd66, %rd64, %rd53;
	ld.global.f64 	%fd176, [%rd66];
	add.s64 	%rd67, %rd65, %rd53;
	ld.global.f64 	%fd177, [%rd67];
	fma.rn.f64 	%fd616, %fd176, %fd177, %fd175;
	add.s32 	%r234, %r234, 8;
$L__BB0_13:
	setp.eq.s32 	%p10, %r14, 0;
	@%p10 bra 	$L__BB0_19;
	and.b32  	%r17, %r166, 3;
	setp.lt.u32 	%p11, %r14, 4;
	@%p11 bra 	$L__BB0_16;
	mul.lo.s32 	%r187, %r234, %r165;
	mul.wide.s32 	%rd68, %r187, 8;
	add.s64 	%rd69, %rd5, %rd68;
	ld.global.f64 	%fd179, [%rd69];
	add.s64 	%rd70, %rd6, %rd68;
	ld.global.f64 	%fd180, [%rd70];
	fma.rn.f64 	%fd181, %fd179, %fd180, %fd616;
	mul.wide.s32 	%rd71, %r165, 8;
	add.s64 	%rd72, %rd69, %rd71;
	ld.global.f64 	%fd182, [%rd72];
	add.s64 	%rd73, %rd70, %rd71;
	ld.global.f64 	%fd183, [%rd73];
	fma.rn.f64 	%fd184, %fd182, %fd183, %fd181;
	add.s64 	%rd74, %rd72, %rd71;
	ld.global.f64 	%fd185, [%rd74];
	add.s64 	%rd75, %rd73, %rd71;
	ld.global.f64 	%fd186, [%rd75];
	fma.rn.f64 	%fd187, %fd185, %fd186, %fd184;
	add.s64 	%rd76, %rd74, %rd71;
	ld.global.f64 	%fd188, [%rd76];
	add.s64 	%rd77, %rd75, %rd71;
	ld.global.f64 	%fd189, [%rd77];
	fma.rn.f64 	%fd616, %fd188, %fd189, %fd187;
	add.s32 	%r234, %r234, 4;
$L__BB0_16:
	setp.eq.s32 	%p12, %r17, 0;
	@%p12 bra 	$L__BB0_19;
	mul.lo.s32 	%r238, %r234, %r165;
	neg.s32 	%r237, %r17;
$L__BB0_18:
	.pragma "nounroll";
	mul.wide.s32 	%rd78, %r238, 8;
	add.s64 	%rd79, %rd5, %rd78;
	ld.global.f64 	%fd190, [%rd79];
	add.s64 	%rd80, %rd6, %rd78;
	ld.global.f64 	%fd191, [%rd80];
	fma.rn.f64 	%fd616, %fd190, %fd191, %fd616;
	add.s32 	%r238, %r238, %r165;
	add.s32 	%r237, %r237, 1;
	setp.ne.s32 	%p13, %r237, 0;
	@%p13 bra 	$L__BB0_18;
$L__BB0_19:
	setp.lt.s32 	%p14, %r166, 1;
	mov.f64 	%fd626, 0d0000000000000000;
	@%p14 bra 	$L__BB0_32;
	add.s32 	%r189, %r166, -1;
	and.b32  	%r26, %r166, 15;
	setp.lt.u32 	%p15, %r189, 15;
	mov.f64 	%fd626, 0d0000000000000000;
	mov.b32 	%r243, 0;
	@%p15 bra 	$L__BB0_23;
	and.b32  	%r243, %r166, 2147483632;
	neg.s32 	%r242, %r243;
	shl.b32 	%r29, %r165, 4;
	mov.f64 	%fd626, 0d0000000000000000;
	mov.b32 	%r241, 0;
	mul.wide.s32 	%rd83, %r165, 8;
$L__BB0_22:
	.pragma "nounroll";
	mul.wide.s32 	%rd81, %r241, 8;
	add.s64 	%rd82, %rd5, %rd81;
	ld.global.f64 	%fd196, [%rd82];
	add.f64 	%fd197, %fd626, %fd196;
	add.s64 	%rd84, %rd82, %rd83;
	ld.global.f64 	%fd198, [%rd84];
	add.f64 	%fd199, %fd197, %fd198;
	add.s64 	%rd85, %rd84, %rd83;
	ld.global.f64 	%fd200, [%rd85];
	add.f64 	%fd201, %fd199, %fd200;
	add.s64 	%rd86, %rd85, %rd83;
	ld.global.f64 	%fd202, [%rd86];
	add.f64 	%fd203, %fd201, %fd202;
	add.s64 	%rd87, %rd86, %rd83;
	ld.global.f64 	%fd204, [%rd87];
	add.f64 	%fd205, %fd203, %fd204;
	add.s64 	%rd88, %rd87, %rd83;
	ld.global.f64 	%fd206, [%rd88];
	add.f64 	%fd207, %fd205, %fd206;
	add.s64 	%rd89, %rd88, %rd83;
	ld.global.f64 	%fd208, [%rd89];
	add.f64 	%fd209, %fd207, %fd208;
	add.s64 	%rd90, %rd89, %rd83;
	ld.global.f64 	%fd210, [%rd90];
	add.f64 	%fd211, %fd209, %fd210;
	add.s64 	%rd91, %rd90, %rd83;
	ld.global.f64 	%fd212, [%rd91];
	add.f64 	%fd213, %fd211, %fd212;
	add.s64 	%rd92, %rd91, %rd83;
	ld.global.f64 	%fd214, [%rd92];
	add.f64 	%fd215, %fd213, %fd214;
	add.s64 	%rd93, %rd92, %rd83;
	ld.global.f64 	%fd216, [%rd93];
	add.f64 	%fd217, %fd215, %fd216;
	add.s64 	%rd94, %rd93, %rd83;
	ld.global.f64 	%fd218, [%rd94];
	add.f64 	%fd219, %fd217, %fd218;
	add.s64 	%rd95, %rd94, %rd83;
	ld.global.f64 	%fd220, [%rd95];
	add.f64 	%fd221, %fd219, %fd220;
	add.s64 	%rd96, %rd95, %rd83;
	ld.global.f64 	%fd222, [%rd96];
	add.f64 	%fd223, %fd221, %fd222;
	add.s64 	%rd97, %rd96, %rd83;
	ld.global.f64 	%fd224, [%rd97];
	add.f64 	%fd225, %fd223, %fd224;
	add.s64 	%rd98, %rd97, %rd83;
	ld.global.f64 	%fd226, [%rd98];
	add.f64 	%fd626, %fd225, %fd226;
	add.s32 	%r242, %r242, 16;
	add.s32 	%r241, %r241, %r29;
	setp.ne.s32 	%p16, %r242, 0;
	@%p16 bra 	$L__BB0_22;
$L__BB0_23:
	setp.eq.s32 	%p17, %r26, 0;
	@%p17 bra 	$L__BB0_32;
	and.b32  	%r39, %r166, 7;
	setp.lt.u32 	%p18, %r26, 8;
	@%p18 bra 	$L__BB0_26;
	mul.lo.s32 	%r191, %r243, %r165;
	mul.wide.s32 	%rd99, %r191, 8;
	add.s64 	%rd100, %rd5, %rd99;
	ld.global.f64 	%fd228, [%rd100];
	add.f64 	%fd229, %fd626, %fd228;
	mul.wide.s32 	%rd101, %r165, 8;
	add.s64 	%rd102, %rd100, %rd101;
	ld.global.f64 	%fd230, [%rd102];
	add.f64 	%fd231, %fd229, %fd230;
	add.s64 	%rd103, %rd102, %rd101;
	ld.global.f64 	%fd232, [%rd103];
	add.f64 	%fd233, %fd231, %fd232;
	add.s64 	%rd104, %rd103, %rd101;
	ld.global.f64 	%fd234, [%rd104];
	add.f64 	%fd235, %fd233, %fd234;
	add.s64 	%rd105, %rd104, %rd101;
	ld.global.f64 	%fd236, [%rd105];
	add.f64 	%fd237, %fd235, %fd236;
	add.s64 	%rd106, %rd105, %rd101;
	ld.global.f64 	%fd238, [%rd106];
	add.f64 	%fd239, %fd237, %fd238;
	add.s64 	%rd107, %rd106, %rd101;
	ld.global.f64 	%fd240, [%rd107];
	add.f64 	%fd241, %fd239, %fd240;
	add.s64 	%rd108, %rd107, %rd101;
	ld.global.f64 	%fd242, [%rd108];
	add.f64 	%fd626, %fd241, %fd242;
	add.s32 	%r243, %r243, 8;
$L__BB0_26:
	setp.eq.s32 	%p19, %r39, 0;
	@%p19 bra 	$L__BB0_32;
	and.b32  	%r42, %r166, 3;
	setp.lt.u32 	%p20, %r39, 4;
	@%p20 bra 	$L__BB0_29;
	mul.lo.s32 	%r192, %r243, %r165;
	mul.wide.s32 	%rd109, %r192, 8;
	add.s64 	%rd110, %rd5, %rd109;
	ld.global.f64 	%fd244, [%rd110];
	add.f64 	%fd245, %fd626, %fd244;
	mul.wide.s32 	%rd111, %r165, 8;
	add.s64 	%rd112, %rd110, %rd111;
	ld.global.f64 	%fd246, [%rd112];
	add.f64 	%fd247, %fd245, %fd246;
	add.s64 	%rd113, %rd112, %rd111;
	ld.global.f64 	%fd248, [%rd113];
	add.f64 	%fd249, %fd247, %fd248;
	add.s64 	%rd114, %rd113, %rd111;
	ld.global.f64 	%fd250, [%rd114];
	add.f64 	%fd626, %fd249, %fd250;
	add.s32 	%r243, %r243, 4;
$L__BB0_29:
	setp.eq.s32 	%p21, %r42, 0;
	@%p21 bra 	$L__BB0_32;
	mul.lo.s32 	%r247, %r243, %r165;
	neg.s32 	%r246, %r42;
$L__BB0_31:
	.pragma "nounroll";
	mul.wide.s32 	%rd115, %r247, 8;
	add.s64 	%rd116, %rd5, %rd115;
	ld.global.f64 	%fd251, [%rd116];
	add.f64 	%fd626, %fd626, %fd251;
	add.s32 	%r247, %r247, %r165;
	add.s32 	%r246, %r246, 1;
	setp.ne.s32 	%p22, %r246, 0;
	@%p22 bra 	$L__BB0_31;
$L__BB0_32:
	setp.lt.s32 	%p23, %r166, 1;
	cvt.rn.f64.s32 	%fd27, %r166;
	mov.f64 	%fd635, 0d0000000000000000;
	@%p23 bra 	$L__BB0_45;
	add.s32 	%r194, %r166, -1;
	and.b32  	%r51, %r166, 15;
	setp.lt.u32 	%p24, %r194, 15;
	mov.f64 	%fd635, 0d0000000000000000;
	mov.b32 	%r251, 0;
	@%p24 bra 	$L__BB0_36;
	and.b32  	%r251, %r166, 2147483632;
	neg.s32 	%r249, %r251;
	shl.b32 	%r54, %r165, 4;
	mov.f64 	%fd635, 0d0000000000000000;
	mov.b32 	%r248, 0;
	mul.wide.s32 	%rd119, %r165, 8;
$L__BB0_35:
	.pragma "nounroll";
	mul.wide.s32 	%rd117, %r248, 8;
	add.s64 	%rd118, %rd6, %rd117;
	ld.global.f64 	%fd256, [%rd118];
	add.f64 	%fd257, %fd635, %fd256;
	add.s64 	%rd120, %rd118, %rd119;
	ld.global.f64 	%fd258, [%rd120];
	add.f64 	%fd259, %fd257, %fd258;
	add.s64 	%rd121, %rd120, %rd119;
	ld.global.f64 	%fd260, [%rd121];
	add.f64 	%fd261, %fd259, %fd260;
	add.s64 	%rd122, %rd121, %rd119;
	ld.global.f64 	%fd262, [%rd122];
	add.f64 	%fd263, %fd261, %fd262;
	add.s64 	%rd123, %rd122, %rd119;
	ld.global.f64 	%fd264, [%rd123];
	add.f64 	%fd265, %fd263, %fd264;
	add.s64 	%rd124, %rd123, %rd119;
	ld.global.f64 	%fd266, [%rd124];
	add.f64 	%fd267, %fd265, %fd266;
	add.s64 	%rd125, %rd124, %rd119;
	ld.global.f64 	%fd268, [%rd125];
	add.f64 	%fd269, %fd267, %fd268;
	add.s64 	%rd126, %rd125, %rd119;
	ld.global.f64 	%fd270, [%rd126];
	add.f64 	%fd271, %fd269, %fd270;
	add.s64 	%rd127, %rd126, %rd119;
	ld.global.f64 	%fd272, [%rd127];
	add.f64 	%fd273, %fd271, %fd272;
	add.s64 	%rd128, %rd127, %rd119;
	ld.global.f64 	%fd274, [%rd128];
	add.f64 	%fd275, %fd273, %fd274;
	add.s64 	%rd129, %rd128, %rd119;
	ld.global.f64 	%fd276, [%rd129];
	add.f64 	%fd277, %fd275, %fd276;
	add.s64 	%rd130, %rd129, %rd119;
	ld.global.f64 	%fd278, [%rd130];
	add.f64 	%fd279, %fd277, %fd278;
	add.s64 	%rd131, %rd130, %rd119;
	ld.global.f64 	%fd280, [%rd131];
	add.f64 	%fd281, %fd279, %fd280;
	add.s64 	%rd132, %rd131, %rd119;
	ld.global.f64 	%fd282, [%rd132];
	add.f64 	%fd283, %fd281, %fd282;
	add.s64 	%rd133, %rd132, %rd119;
	ld.global.f64 	%fd284, [%rd133];
	add.f64 	%fd285, %fd283, %fd284;
	add.s64 	%rd134, %rd133, %rd119;
	ld.global.f64 	%fd286, [%rd134];
	add.f64 	%fd635, %fd285, %fd286;
	add.s32 	%r249, %r249, 16;
	add.s32 	%r248, %r248, %r54;
	setp.ne.s32 	%p25, %r249, 0;
	@%p25 bra 	$L__BB0_35;
$L__BB0_36:
	setp.eq.s32 	%p26, %r51, 0;
	@%p26 bra 	$L__BB0_45;
	and.b32  	%r60, %r166, 7;
	setp.lt.u32 	%p27, %r51, 8;
	@%p27 bra 	$L__BB0_39;
	mul.lo.s32 	%r196, %r251, %r165;
	mul.wide.s32 	%rd135, %r196, 8;
	add.s64 	%rd136, %rd6, %rd135;
	ld.global.f64 	%fd288, [%rd136];
	add.f64 	%fd289, %fd635, %fd288;
	mul.wide.s32 	%rd137, %r165, 8;
	add.s64 	%rd138, %rd136, %rd137;
	ld.global.f64 	%fd290, [%rd138];
	add.f64 	%fd291, %fd289, %fd290;
	add.s64 	%rd139, %rd138, %rd137;
	ld.global.f64 	%fd292, [%rd139];
	add.f64 	%fd293, %fd291, %fd292;
	add.s64 	%rd140, %rd139, %rd137;
	ld.global.f64 	%fd294, [%rd140];
	add.f64 	%fd295, %fd293, %fd294;
	add.s64 	%rd141, %rd140, %rd137;
	ld.global.f64 	%fd296, [%rd141];
	add.f64 	%fd297, %fd295, %fd296;
	add.s64 	%rd142, %rd141, %rd137;
	ld.global.f64 	%fd298, [%rd142];
	add.f64 	%fd299, %fd297, %fd298;
	add.s64 	%rd143, %rd142, %rd137;
	ld.global.f64 	%fd300, [%rd143];
	add.f64 	%fd301, %fd299, %fd300;
	add.s64 	%rd144, %rd143, %rd137;
	ld.global.f64 	%fd302, [%rd144];
	add.f64 	%fd635, %fd301, %fd302;
	add.s32 	%r251, %r251, 8;
$L__BB0_39:
	setp.eq.s32 	%p28, %r60, 0;
	@%p28 bra 	$L__BB0_45;
	and.b32  	%r63, %r166, 3;
	setp.lt.u32 	%p29, %r60, 4;
	@%p29 bra 	$L__BB0_42;
	mul.lo.s32 	%r197, %r251, %r165;
	mul.wide.s32 	%rd145, %r197, 8;
	add.s64 	%rd146, %rd6, %rd145;
	ld.global.f64 	%fd304, [%rd146];
	add.f64 	%fd305, %fd635, %fd304;
	mul.wide.s32 	%rd147, %r165, 8;
	add.s64 	%rd148, %rd146, %rd147;
	ld.global.f64 	%fd306, [%rd148];
	add.f64 	%fd307, %fd305, %fd306;
	add.s64 	%rd149, %rd148, %rd147;
	ld.global.f64 	%fd308, [%rd149];
	add.f64 	%fd309, %fd307, %fd308;
	add.s64 	%rd150, %rd149, %rd147;
	ld.global.f64 	%fd310, [%rd150];
	add.f64 	%fd635, %fd309, %fd310;
	add.s32 	%r251, %r251, 4;
$L__BB0_42:
	setp.eq.s32 	%p30, %r63, 0;
	@%p30 bra 	$L__BB0_45;
	mul.lo.s32 	%r254, %r251, %r165;
	neg.s32 	%r253, %r63;
$L__BB0_44:
	.pragma "nounroll";
	mul.wide.s32 	%rd151, %r254, 8;
	add.s64 	%rd152, %rd6, %rd151;
	ld.global.f64 	%fd311, [%rd152];
	add.f64 	%fd635, %fd635, %fd311;
	add.s32 	%r254, %r254, %r165;
	add.s32 	%r253, %r253, 1;
	setp.ne.s32 	%p31, %r253, 0;
	@%p31 bra 	$L__BB0_44;
$L__BB0_45:
	setp.lt.s32 	%p32, %r166, 1;
	mov.f64 	%fd643, 0d0000000000000000;
	@%p32 bra 	$L__BB0_58;
	add.s32 	%r199, %r166, -1;
	and.b32  	%r72, %r166, 15;
	setp.lt.u32 	%p33, %r199, 15;
	mov.f64 	%fd643, 0d0000000000000000;
	mov.b32 	%r255, 0;
	@%p33 bra 	$L__BB0_49;
	and.b32  	%r255, %r166, 2147483632;
	neg.s32 	%r261, %r255;
	shl.b32 	%r75, %r165, 4;
	mov.f64 	%fd643, 0d0000000000000000;
	mov.b32 	%r260, 0;
	mul.wide.s32 	%rd155, %r165, 8;
$L__BB0_48:
	.pragma "nounroll";
	mul.wide.s32 	%rd153, %r260, 8;
	add.s64 	%rd154, %rd5, %rd153;
	ld.global.f64 	%fd316, [%rd154];
	fma.rn.f64 	%fd317, %fd316, %fd316, %fd643;
	add.s64 	%rd156, %rd154, %rd155;
	ld.global.f64 	%fd318, [%rd156];
	fma.rn.f64 	%fd319, %fd318, %fd318, %fd317;
	add.s64 	%rd157, %rd156, %rd155;
	ld.global.f64 	%fd320, [%rd157];
	fma.rn.f64 	%fd321, %fd320, %fd320, %fd319;
	add.s64 	%rd158, %rd157, %rd155;
	ld.global.f64 	%fd322, [%rd158];
	fma.rn.f64 	%fd323, %fd322, %fd322, %fd321;
	add.s64 	%rd159, %rd158, %rd155;
	ld.global.f64 	%fd324, [%rd159];
	fma.rn.f64 	%fd325, %fd324, %fd324, %fd323;
	add.s64 	%rd160, %rd159, %rd155;
	ld.global.f64 	%fd326, [%rd160];
	fma.rn.f64 	%fd327, %fd326, %fd326, %fd325;
	add.s64 	%rd161, %rd160, %rd155;
	ld.global.f64 	%fd328, [%rd161];
	fma.rn.f64 	%fd329, %fd328, %fd328, %fd327;
	add.s64 	%rd162, %rd161, %rd155;
	ld.global.f64 	%fd330, [%rd162];
	fma.rn.f64 	%fd331, %fd330, %fd330, %fd329;
	add.s64 	%rd163, %rd162, %rd155;
	ld.global.f64 	%fd332, [%rd163];
	fma.rn.f64 	%fd333, %fd332, %fd332, %fd331;
	add.s64 	%rd164, %rd163, %rd155;
	ld.global.f64 	%fd334, [%rd164];
	fma.rn.f64 	%fd335, %fd334, %fd334, %fd333;
	add.s64 	%rd165, %rd164, %rd155;
	ld.global.f64 	%fd336, [%rd165];
	fma.rn.f64 	%fd337, %fd336, %fd336, %fd335;
	add.s64 	%rd166, %rd165, %rd155;
	ld.global.f64 	%fd338, [%rd166];
	fma.rn.f64 	%fd339, %fd338, %fd338, %fd337;
	add.s64 	%rd167, %rd166, %rd155;
	ld.global.f64 	%fd340, [%rd167];
	fma.rn.f64 	%fd341, %fd340, %fd340, %fd339;
	add.s64 	%rd168, %rd167, %rd155;
	ld.global.f64 	%fd342, [%rd168];
	fma.rn.f64 	%fd343, %fd342, %fd342, %fd341;
	add.s64 	%rd169, %rd168, %rd155;
	ld.global.f64 	%fd344, [%rd169];
	fma.rn.f64 	%fd345, %fd344, %fd344, %fd343;
	add.s64 	%rd170, %rd169, %rd155;
	ld.global.f64 	%fd346, [%rd170];
	fma.rn.f64 	%fd643, %fd346, %fd346, %fd345;
	add.s32 	%r261, %r261, 16;
	add.s32 	%r260, %r260, %r75;
	setp.eq.s32 	%p34, %r261, 0;
	@%p34 bra 	$L__BB0_49;
	bra.uni 	$L__BB0_48;
$L__BB0_49:
	setp.eq.s32 	%p35, %r72, 0;
	@%p35 bra 	$L__BB0_58;
	and.b32  	%r77, %r166, 7;
	setp.lt.u32 	%p36, %r72, 8;
	@%p36 bra 	$L__BB0_52;
	mul.lo.s32 	%r201, %r255, %r165;
	mul.wide.s32 	%rd171, %r201, 8;
	add.s64 	%rd172, %rd5, %rd171;
	ld.global.f64 	%fd348, [%rd172];
	fma.rn.f64 	%fd349, %fd348, %fd348, %fd643;
	mul.wide.s32 	%rd173, %r165, 8;
	add.s64 	%rd174, %rd172, %rd173;
	ld.global.f64 	%fd350, [%rd174];
	fma.rn.f64 	%fd351, %fd350, %fd350, %fd349;
	add.s64 	%rd175, %rd174, %rd173;
	ld.global.f64 	%fd352, [%rd175];
	fma.rn.f64 	%fd353, %fd352, %fd352, %fd351;
	add.s64 	%rd176, %rd175, %rd173;
	ld.global.f64 	%fd354, [%rd176];
	fma.rn.f64 	%fd355, %fd354, %fd354, %fd353;
	add.s64 	%rd177, %rd176, %rd173;
	ld.global.f64 	%fd356, [%rd177];
	fma.rn.f64 	%fd357, %fd356, %fd356, %fd355;
	add.s64 	%rd178, %rd177, %rd173;
	ld.global.f64 	%fd358, [%rd178];
	fma.rn.f64 	%fd359, %fd358, %fd358, %fd357;
	add.s64 	%rd179, %rd178, %rd173;
	ld.global.f64 	%fd360, [%rd179];
	fma.rn.f64 	%fd361, %fd360, %fd360, %fd359;
	add.s64 	%rd180, %rd179, %rd173;
	ld.global.f64 	%fd362, [%rd180];
	fma.rn.f64 	%fd643, %fd362, %fd362, %fd361;
	add.s32 	%r255, %r255, 8;
$L__BB0_52:
	setp.eq.s32 	%p37, %r77, 0;
	@%p37 bra 	$L__BB0_58;
	and.b32  	%r80, %r166, 3;
	setp.lt.u32 	%p38, %r77, 4;
	@%p38 bra 	$L__BB0_55;
	mul.lo.s32 	%r202, %r255, %r165;
	mul.wide.s32 	%rd181, %r202, 8;
	add.s64 	%rd182, %rd5, %rd181;
	ld.global.f64 	%fd364, [%rd182];
	fma.rn.f64 	%fd365, %fd364, %fd364, %fd643;
	mul.wide.s32 	%rd183, %r165, 8;
	add.s64 	%rd184, %rd182, %rd183;
	ld.global.f64 	%fd366, [%rd184];
	fma.rn.f64 	%fd367, %fd366, %fd366, %fd365;
	add.s64 	%rd185, %rd184, %rd183;
	ld.global.f64 	%fd368, [%rd185];
	fma.rn.f64 	%fd369, %fd368, %fd368, %fd367;
	add.s64 	%rd186, %rd185, %rd183;
	ld.global.f64 	%fd370, [%rd186];
	fma.rn.f64 	%fd643, %fd370, %fd370, %fd369;
	add.s32 	%r255, %r255, 4;
$L__BB0_55:
	setp.eq.s32 	%p39, %r80, 0;
	@%p39 bra 	$L__BB0_58;
	mul.lo.s32 	%r259, %r255, %r165;
	neg.s32 	%r258, %r80;
$L__BB0_57:
	.pragma "nounroll";
	mul.wide.s32 	%rd187, %r259, 8;
	add.s64 	%rd188, %rd5, %rd187;
	ld.global.f64 	%fd371, [%rd188];
	fma.rn.f64 	%fd643, %fd371, %fd371, %fd643;
	add.s32 	%r259, %r259, %r165;
	add.s32 	%r258, %r258, 1;
	setp.ne.s32 	%p40, %r258, 0;
	@%p40 bra 	$L__BB0_57;
$L__BB0_58:
	setp.lt.s32 	%p41, %r166, 1;
	mov.f64 	%fd653, 0d0000000000000000;
	@%p41 bra 	$L__BB0_71;
	add.s32 	%r204, %r166, -1;
	and.b32  	%r89, %r166, 15;
	setp.lt.u32 	%p42, %r204, 15;
	mov.f64 	%fd653, 0d0000000000000000;
	mov.b32 	%r264, 0;
	@%p42 bra 	$L__BB0_62;
	and.b32  	%r264, %r166, 2147483632;
	neg.s32 	%r263, %r264;
	mov.f64 	%fd653, 0d0000000000000000;
	mov.b32 	%r262, 0;
	mul.wide.s32 	%rd191, %r165, 8;
$L__BB0_61:
	.pragma "nounroll";
	mul.wide.s32 	%rd189, %r262, 8;
	add.s64 	%rd190, %rd5, %rd189;
	ld.global.f64 	%fd376, [%rd190];
	add.f64 	%fd377, %fd653, %fd376;
	add.s64 	%rd192, %rd190, %rd191;
	ld.global.f64 	%fd378, [%rd192];
	add.f64 	%fd379, %fd377, %fd378;
	add.s64 	%rd193, %rd192, %rd191;
	ld.global.f64 	%fd380, [%rd193];
	add.f64 	%fd381, %fd379, %fd380;
	add.s64 	%rd194, %rd193, %rd191;
	ld.global.f64 	%fd382, [%rd194];
	add.f64 	%fd383, %fd381, %fd382;
	add.s64 	%rd195, %rd194, %rd191;
	ld.global.f64 	%fd384, [%rd195];
	add.f64 	%fd385, %fd383, %fd384;
	add.s64 	%rd196, %rd195, %rd191;
	ld.global.f64 	%fd386, [%rd196];
	add.f64 	%fd387, %fd385, %fd386;
	add.s64 	%rd197, %rd196, %rd191;
	ld.global.f64 	%fd388, [%rd197];
	add.f64 	%fd389, %fd387, %fd388;
	add.s64 	%rd198, %rd197, %rd191;
	ld.global.f64 	%fd390, [%rd198];
	add.f64 	%fd391, %fd389, %fd390;
	add.s64 	%rd199, %rd198, %rd191;
	ld.global.f64 	%fd392, [%rd199];
	add.f64 	%fd393, %fd391, %fd392;
	add.s64 	%rd200, %rd199, %rd191;
	ld.global.f64 	%fd394, [%rd200];
	add.f64 	%fd395, %fd393, %fd394;
	add.s64 	%rd201, %rd200, %rd191;
	ld.global.f64 	%fd396, [%rd201];
	add.f64 	%fd397, %fd395, %fd396;
	add.s64 	%rd202, %rd201, %rd191;
	ld.global.f64 	%fd398, [%rd202];
	add.f64 	%fd399, %fd397, %fd398;
	add.s64 	%rd203, %rd202, %rd191;
	ld.global.f64 	%fd400, [%rd203];
	add.f64 	%fd401, %fd399, %fd400;
	add.s64 	%rd204, %rd203, %rd191;
	ld.global.f64 	%fd402, [%rd204];
	add.f64 	%fd403, %fd401, %fd402;
	add.s64 	%rd205, %rd204, %rd191;
	ld.global.f64 	%fd404, [%rd205];
	add.f64 	%fd405, %fd403, %fd404;
	add.s64 	%rd206, %rd205, %rd191;
	ld.global.f64 	%fd406, [%rd206];
	add.f64 	%fd653, %fd405, %fd406;
	add.s32 	%r263, %r263, 16;
	shl.b32 	%r206, %r165, 4;
	add.s32 	%r262, %r262, %r206;
	setp.ne.s32 	%p43, %r263, 0;
	@%p43 bra 	$L__BB0_61;
$L__BB0_62:
	setp.eq.s32 	%p44, %r89, 0;
	@%p44 bra 	$L__BB0_71;
	and.b32  	%r101, %r166, 7;
	setp.lt.u32 	%p45, %r89, 8;
	@%p45 bra 	$L__BB0_65;
	mul.lo.s32 	%r207, %r264, %r165;
	mul.wide.s32 	%rd207, %r207, 8;
	add.s64 	%rd208, %rd5, %rd207;
	ld.global.f64 	%fd408, [%rd208];
	add.f64 	%fd409, %fd653, %fd408;
	mul.wide.s32 	%rd209, %r165, 8;
	add.s64 	%rd210, %rd208, %rd209;
	ld.global.f64 	%fd410, [%rd210];
	add.f64 	%fd411, %fd409, %fd410;
	add.s64 	%rd211, %rd210, %rd209;
	ld.global.f64 	%fd412, [%rd211];
	add.f64 	%fd413, %fd411, %fd412;
	add.s64 	%rd212, %rd211, %rd209;
	ld.global.f64 	%fd414, [%rd212];
	add.f64 	%fd415, %fd413, %fd414;
	add.s64 	%rd213, %rd212, %rd209;
	ld.global.f64 	%fd416, [%rd213];
	add.f64 	%fd417, %fd415, %fd416;
	add.s64 	%rd214, %rd213, %rd209;
	ld.global.f64 	%fd418, [%rd214];
	add.f64 	%fd419, %fd417, %fd418;
	add.s64 	%rd215, %rd214, %rd209;
	ld.global.f64 	%fd420, [%rd215];
	add.f64 	%fd421, %fd419, %fd420;
	add.s64 	%rd216, %rd215, %rd209;
	ld.global.f64 	%fd422, [%rd216];
	add.f64 	%fd653, %fd421, %fd422;
	add.s32 	%r264, %r264, 8;
$L__BB0_65:
	setp.eq.s32 	%p46, %r101, 0;
	@%p46 bra 	$L__BB0_71;
	and.b32  	%r104, %r166, 3;
	setp.lt.u32 	%p47, %r101, 4;
	@%p47 bra 	$L__BB0_68;
	mul.lo.s32 	%r208, %r264, %r165;
	mul.wide.s32 	%rd217, %r208, 8;
	add.s64 	%rd218, %rd5, %rd217;
	ld.global.f64 	%fd424, [%rd218];
	add.f64 	%fd425, %fd653, %fd424;
	mul.wide.s32 	%rd219, %r165, 8;
	add.s64 	%rd220, %rd218, %rd219;
	ld.global.f64 	%fd426, [%rd220];
	add.f64 	%fd427, %fd425, %fd426;
	add.s64 	%rd221, %rd220, %rd219;
	ld.global.f64 	%fd428, [%rd221];
	add.f64 	%fd429, %fd427, %fd428;
	add.s64 	%rd222, %rd221, %rd219;
	ld.global.f64 	%fd430, [%rd222];
	add.f64 	%fd653, %fd429, %fd430;
	add.s32 	%r264, %r264, 4;
$L__BB0_68:
	setp.eq.s32 	%p48, %r104, 0;
	@%p48 bra 	$L__BB0_71;
	mul.lo.s32 	%r268, %r264, %r165;
	neg.s32 	%r267, %r104;
$L__BB0_70:
	.pragma "nounroll";
	mul.wide.s32 	%rd223, %r268, 8;
	add.s64 	%rd224, %rd5, %rd223;
	ld.global.f64 	%fd431, [%rd224];
	add.f64 	%fd653, %fd653, %fd431;
	add.s32 	%r268, %r268, %r165;
	add.s32 	%r267, %r267, 1;
	setp.ne.s32 	%p49, %r267, 0;
	@%p49 bra 	$L__BB0_70;
$L__BB0_71:
	setp.lt.s32 	%p50, %r166, 1;
	div.rn.f64 	%fd433, %fd653, %fd27;
	mul.f64 	%fd434, %fd433, %fd27;
	mul.f64 	%fd435, %fd433, %fd434;
	sub.f64 	%fd67, %fd643, %fd435;
	add.s32 	%r113, %r166, -1;
	mov.f64 	%fd661, 0d0000000000000000;
	@%p50 bra 	$L__BB0_84;
	and.b32  	%r114, %r166, 15;
	setp.lt.u32 	%p51, %r113, 15;
	mov.f64 	%fd661, 0d0000000000000000;
	mov.b32 	%r269, 0;
	@%p51 bra 	$L__BB0_75;
	and.b32  	%r269, %r166, 2147483632;
	neg.s32 	%r275, %r269;
	shl.b32 	%r117, %r165, 4;
	mov.f64 	%fd661, 0d0000000000000000;
	mov.b32 	%r274, 0;
	mul.wide.s32 	%rd227, %r165, 8;
$L__BB0_74:
	.pragma "nounroll";
	mul.wide.s32 	%rd225, %r274, 8;
	add.s64 	%rd226, %rd6, %rd225;
	ld.global.f64 	%fd439, [%rd226];
	fma.rn.f64 	%fd440, %fd439, %fd439, %fd661;
	add.s64 	%rd228, %rd226, %rd227;
	ld.global.f64 	%fd441, [%rd228];
	fma.rn.f64 	%fd442, %fd441, %fd441, %fd440;
	add.s64 	%rd229, %rd228, %rd227;
	ld.global.f64 	%fd443, [%rd229];
	fma.rn.f64 	%fd444, %fd443, %fd443, %fd442;
	add.s64 	%rd230, %rd229, %rd227;
	ld.global.f64 	%fd445, [%rd230];
	fma.rn.f64 	%fd446, %fd445, %fd445, %fd444;
	add.s64 	%rd231, %rd230, %rd227;
	ld.global.f64 	%fd447, [%rd231];
	fma.rn.f64 	%fd448, %fd447, %fd447, %fd446;
	add.s64 	%rd232, %rd231, %rd227;
	ld.global.f64 	%fd449, [%rd232];
	fma.rn.f64 	%fd450, %fd449, %fd449, %fd448;
	add.s64 	%rd233, %rd232, %rd227;
	ld.global.f64 	%fd451, [%rd233];
	fma.rn.f64 	%fd452, %fd451, %fd451, %fd450;
	add.s64 	%rd234, %rd233, %rd227;
	ld.global.f64 	%fd453, [%rd234];
	fma.rn.f64 	%fd454, %fd453, %fd453, %fd452;
	add.s64 	%rd235, %rd234, %rd227;
	ld.global.f64 	%fd455, [%rd235];
	fma.rn.f64 	%fd456, %fd455, %fd455, %fd454;
	add.s64 	%rd236, %rd235, %rd227;
	ld.global.f64 	%fd457, [%rd236];
	fma.rn.f64 	%fd458, %fd457, %fd457, %fd456;
	add.s64 	%rd237, %rd236, %rd227;
	ld.global.f64 	%fd459, [%rd237];
	fma.rn.f64 	%fd460, %fd459, %fd459, %fd458;
	add.s64 	%rd238, %rd237, %rd227;
	ld.global.f64 	%fd461, [%rd238];
	fma.rn.f64 	%fd462, %fd461, %fd461, %fd460;
	add.s64 	%rd239, %rd238, %rd227;
	ld.global.f64 	%fd463, [%rd239];
	fma.rn.f64 	%fd464, %fd463, %fd463, %fd462;
	add.s64 	%rd240, %rd239, %rd227;
	ld.global.f64 	%fd465, [%rd240];
	fma.rn.f64 	%fd466, %fd465, %fd465, %fd464;
	add.s64 	%rd241, %rd240, %rd227;
	ld.global.f64 	%fd467, [%rd241];
	fma.rn.f64 	%fd468, %fd467, %fd467, %fd466;
	add.s64 	%rd242, %rd241, %rd227;
	ld.global.f64 	%fd469, [%rd242];
	fma.rn.f64 	%fd661, %fd469, %fd469, %fd468;
	add.s32 	%r275, %r275, 16;
	add.s32 	%r274, %r274, %r117;
	setp.eq.s32 	%p52, %r275, 0;
	@%p52 bra 	$L__BB0_75;
	bra.uni 	$L__BB0_74;
$L__BB0_75:
	setp.eq.s32 	%p53, %r114, 0;
	@%p53 bra 	$L__BB0_84;
	and.b32  	%r119, %r166, 7;
	setp.lt.u32 	%p54, %r114, 8;
	@%p54 bra 	$L__BB0_78;
	mul.lo.s32 	%r211, %r269, %r165;
	mul.wide.s32 	%rd243, %r211, 8;
	add.s64 	%rd244, %rd6, %rd243;
	ld.global.f64 	%fd471, [%rd244];
	fma.rn.f64 	%fd472, %fd471, %fd471, %fd661;
	mul.wide.s32 	%rd245, %r165, 8;
	add.s64 	%rd246, %rd244, %rd245;
	ld.global.f64 	%fd473, [%rd246];
	fma.rn.f64 	%fd474, %fd473, %fd473, %fd472;
	add.s64 	%rd247, %rd246, %rd245;
	ld.global.f64 	%fd475, [%rd247];
	fma.rn.f64 	%fd476, %fd475, %fd475, %fd474;
	add.s64 	%rd248, %rd247, %rd245;
	ld.global.f64 	%fd477, [%rd248];
	fma.rn.f64 	%fd478, %fd477, %fd477, %fd476;
	add.s64 	%rd249, %rd248, %rd245;
	ld.global.f64 	%fd479, [%rd249];
	fma.rn.f64 	%fd480, %fd479, %fd479, %fd478;
	add.s64 	%rd250, %rd249, %rd245;
	ld.global.f64 	%fd481, [%rd250];
	fma.rn.f64 	%fd482, %fd481, %fd481, %fd480;
	add.s64 	%rd251, %rd250, %rd245;
	ld.global.f64 	%fd483, [%rd251];
	fma.rn.f64 	%fd484, %fd483, %fd483, %fd482;
	add.s64 	%rd252, %rd251, %rd245;
	ld.global.f64 	%fd485, [%rd252];
	fma.rn.f64 	%fd661, %fd485, %fd485, %fd484;
	add.s32 	%r269, %r269, 8;
$L__BB0_78:
	setp.eq.s32 	%p55, %r119, 0;
	@%p55 bra 	$L__BB0_84;
	and.b32  	%r122, %r166, 3;
	setp.lt.u32 	%p56, %r119, 4;
	@%p56 bra 	$L__BB0_81;
	mul.lo.s32 	%r212, %r269, %r165;
	mul.wide.s32 	%rd253, %r212, 8;
	add.s64 	%rd254, %rd6, %rd253;
	ld.global.f64 	%fd487, [%rd254];
	fma.rn.f64 	%fd488, %fd487, %fd487, %fd661;
	mul.wide.s32 	%rd255, %r165, 8;
	add.s64 	%rd256, %rd254, %rd255;
	ld.global.f64 	%fd489, [%rd256];
	fma.rn.f64 	%fd490, %fd489, %fd489, %fd488;
	add.s64 	%rd257, %rd256, %rd255;
	ld.global.f64 	%fd491, [%rd257];
	fma.rn.f64 	%fd492, %fd491, %fd491, %fd490;
	add.s64 	%rd258, %rd257, %rd255;
	ld.global.f64 	%fd493, [%rd258];
	fma.rn.f64 	%fd661, %fd493, %fd493, %fd492;
	add.s32 	%r269, %r269, 4;
$L__BB0_81:
	setp.eq.s32 	%p57, %r122, 0;
	@%p57 bra 	$L__BB0_84;
	mul.lo.s32 	%r273, %r269, %r165;
	neg.s32 	%r272, %r122;
$L__BB0_83:
	.pragma "nounroll";
	mul.wide.s32 	%rd259, %r273, 8;
	add.s64 	%rd260, %rd6, %rd259;
	ld.global.f64 	%fd494, [%rd260];
	fma.rn.f64 	%fd661, %fd494, %fd494, %fd661;
	add.s32 	%r273, %r273, %r165;
	add.s32 	%r272, %r272, 1;
	setp.ne.s32 	%p58, %r272, 0;
	@%p58 bra 	$L__BB0_83;
$L__BB0_84:
	setp.lt.s32 	%p59, %r166, 1;
	mov.f64 	%fd671, 0d0000000000000000;
	@%p59 bra 	$L__BB0_97;
	and.b32  	%r131, %r166, 15;
	setp.lt.u32 	%p60, %r113, 15;
	mov.f64 	%fd671, 0d0000000000000000;
	mov.b32 	%r278, 0;
	@%p60 bra 	$L__BB0_88;
	and.b32  	%r278, %r166, 2147483632;
	neg.s32 	%r277, %r278;
	mov.f64 	%fd671, 0d0000000000000000;
	mov.b32 	%r276, 0;
	mul.wide.s32 	%rd263, %r165, 8;
$L__BB0_87:
	.pragma "nounroll";
	mul.wide.s32 	%rd261, %r276, 8;
	add.s64 	%rd262, %rd6, %rd261;
	ld.global.f64 	%fd499, [%rd262];
	add.f64 	%fd500, %fd671, %fd499;
	add.s64 	%rd264, %rd262, %rd263;
	ld.global.f64 	%fd501, [%rd264];
	add.f64 	%fd502, %fd500, %fd501;
	add.s64 	%rd265, %rd264, %rd263;
	ld.global.f64 	%fd503, [%rd265];
	add.f64 	%fd504, %fd502, %fd503;
	add.s64 	%rd266, %rd265, %rd263;
	ld.global.f64 	%fd505, [%rd266];
	add.f64 	%fd506, %fd504, %fd505;
	add.s64 	%rd267, %rd266, %rd263;
	ld.global.f64 	%fd507, [%rd267];
	add.f64 	%fd508, %fd506, %fd507;
	add.s64 	%rd268, %rd267, %rd263;
	ld.global.f64 	%fd509, [%rd268];
	add.f64 	%fd510, %fd508, %fd509;
	add.s64 	%rd269, %rd268, %rd263;
	ld.global.f64 	%fd511, [%rd269];
	add.f64 	%fd512, %fd510, %fd511;
	add.s64 	%rd270, %rd269, %rd263;
	ld.global.f64 	%fd513, [%rd270];
	add.f64 	%fd514, %fd512, %fd513;
	add.s64 	%rd271, %rd270, %rd263;
	ld.global.f64 	%fd515, [%rd271];
	add.f64 	%fd516, %fd514, %fd515;
	add.s64 	%rd272, %rd271, %rd263;
	ld.global.f64 	%fd517, [%rd272];
	add.f64 	%fd518, %fd516, %fd517;
	add.s64 	%rd273, %rd272, %rd263;
	ld.global.f64 	%fd519, [%rd273];
	add.f64 	%fd520, %fd518, %fd519;
	add.s64 	%rd274, %rd273, %rd263;
	ld.global.f64 	%fd521, [%rd274];
	add.f64 	%fd522, %fd520, %fd521;
	add.s64 	%rd275, %rd274, %rd263;
	ld.global.f64 	%fd523, [%rd275];
	add.f64 	%fd524, %fd522, %fd523;
	add.s64 	%rd276, %rd275, %rd263;
	ld.global.f64 	%fd525, [%rd276];
	add.f64 	%fd526, %fd524, %fd525;
	add.s64 	%rd277, %rd276, %rd263;
	ld.global.f64 	%fd527, [%rd277];
	add.f64 	%fd528, %fd526, %fd527;
	add.s64 	%rd278, %rd277, %rd263;
	ld.global.f64 	%fd529, [%rd278];
	add.f64 	%fd671, %fd528, %fd529;
	add.s32 	%r277, %r277, 16;
	shl.b32 	%r215, %r165, 4;
	add.s32 	%r276, %r276, %r215;
	setp.ne.s32 	%p61, %r277, 0;
	@%p61 bra 	$L__BB0_87;
$L__BB0_88:
	setp.eq.s32 	%p62, %r131, 0;
	@%p62 bra 	$L__BB0_97;
	and.b32  	%r143, %r166, 7;
	setp.lt.u32 	%p63, %r131, 8;
	@%p63 bra 	$L__BB0_91;
	mul.lo.s32 	%r216, %r278, %r165;
	mul.wide.s32 	%rd279, %r216, 8;
	add.s64 	%rd280, %rd6, %rd279;
	ld.global.f64 	%fd531, [%rd280];
	add.f64 	%fd532, %fd671, %fd531;
	mul.wide.s32 	%rd281, %r165, 8;
	add.s64 	%rd282, %rd280, %rd281;
	ld.global.f64 	%fd533, [%rd282];
	add.f64 	%fd534, %fd532, %fd533;
	add.s64 	%rd283, %rd282, %rd281;
	ld.global.f64 	%fd535, [%rd283];
	add.f64 	%fd536, %fd534, %fd535;
	add.s64 	%rd284, %rd283, %rd281;
	ld.global.f64 	%fd537, [%rd284];
	add.f64 	%fd538, %fd536, %fd537;
	add.s64 	%rd285, %rd284, %rd281;
	ld.global.f64 	%fd539, [%rd285];
	add.f64 	%fd540, %fd538, %fd539;
	add.s64 	%rd286, %rd285, %rd281;
	ld.global.f64 	%fd541, [%rd286];
	add.f64 	%fd542, %fd540, %fd541;
	add.s64 	%rd287, %rd286, %rd281;
	ld.global.f64 	%fd543, [%rd287];
	add.f64 	%fd544, %fd542, %fd543;
	add.s64 	%rd288, %rd287, %rd281;
	ld.global.f64 	%fd545, [%rd288];
	add.f64 	%fd671, %fd544, %fd545;
	add.s32 	%r278, %r278, 8;
$L__BB0_91:
	setp.eq.s32 	%p64, %r143, 0;
	@%p64 bra 	$L__BB0_97;
	and.b32  	%r146, %r166, 3;
	setp.lt.u32 	%p65, %r143, 4;
	@%p65 bra 	$L__BB0_94;
	mul.lo.s32 	%r217, %r278, %r165;
	mul.wide.s32 	%rd289, %r217, 8;
	add.s64 	%rd290, %rd6, %rd289;
	ld.global.f64 	%fd547, [%rd290];
	add.f64 	%fd548, %fd671, %fd547;
	mul.wide.s32 	%rd291, %r165, 8;
	add.s64 	%rd292, %rd290, %rd291;
	ld.global.f64 	%fd549, [%rd292];
	add.f64 	%fd550, %fd548, %fd549;
	add.s64 	%rd293, %rd292, %rd291;
	ld.global.f64 	%fd551, [%rd293];
	add.f64 	%fd552, %fd550, %fd551;
	add.s64 	%rd294, %rd293, %rd291;
	ld.global.f64 	%fd553, [%rd294];
	add.f64 	%fd671, %fd552, %fd553;
	add.s32 	%r278, %r278, 4;
$L__BB0_94:
	setp.eq.s32 	%p66, %r146, 0;
	@%p66 bra 	$L__BB0_97;
	mul.lo.s32 	%r282, %r278, %r165;
	neg.s32 	%r281, %r146;
$L__BB0_96:
	.pragma "nounroll";
	mul.wide.s32 	%rd295, %r282, 8;
	add.s64 	%rd296, %rd6, %rd295;
	ld.global.f64 	%fd554, [%rd296];
	add.f64 	%fd671, %fd671, %fd554;
	add.s32 	%r282, %r282, %r165;
	add.s32 	%r281, %r281, 1;
	setp.ne.s32 	%p67, %r281, 0;
	@%p67 bra 	$L__BB0_96;
$L__BB0_97:
	cvt.rn.f64.s32 	%fd555, %r113;
	div.rn.f64 	%fd556, %fd671, %fd27;
	mul.f64 	%fd557, %fd556, %fd27;
	mul.f64 	%fd558, %fd556, %fd557;
	sub.f64 	%fd559, %fd661, %fd558;
	div.rn.f64 	%fd560, %fd559, %fd555;
	sqrt.rn.f64 	%fd561, %fd560;
	div.rn.f64 	%fd562, %fd626, %fd27;
	mul.f64 	%fd563, %fd562, %fd27;
	div.rn.f64 	%fd564, %fd635, %fd27;
	mul.f64 	%fd565, %fd563, %fd564;
	sub.f64 	%fd566, %fd616, %fd565;
	div.rn.f64 	%fd567, %fd67, %fd555;
	sqrt.rn.f64 	%fd568, %fd567;
	mul.f64 	%fd569, %fd568, %fd555;
	mul.f64 	%fd570, %fd569, %fd561;
	div.rn.f64 	%fd571, %fd566, %fd570;
	add.f64 	%fd572, %fd571, 0d3FF0000000000000;
	mov.f64 	%fd573, 0d3FF0000000000000;
	sub.f64 	%fd574, %fd573, %fd571;
	div.rn.f64 	%fd672, %fd572, %fd574;
	{
	.reg .b32 %temp; 
	mov.b64 	{%temp, %r283}, %fd672;
	}
	{
	.reg .b32 %temp; 
	mov.b64 	{%r284, %temp}, %fd672;
	}
	setp.gt.s32 	%p68, %r283, 1048575;
	mov.b32 	%r285, -1023;
	@%p68 bra 	$L__BB0_99;
	mul.f64 	%fd672, %fd672, 0d4350000000000000;
	{
	.reg .b32 %temp; 
	mov.b64 	{%temp, %r283}, %fd672;
	}
	{
	.reg .b32 %temp; 
	mov.b64 	{%r284, %temp}, %fd672;
	}
	mov.b32 	%r285, -1077;
$L__BB0_99:
	add.s32 	%r220, %r283, -1;
	setp.gt.u32 	%p69, %r220, 2146435070;
	@%p69 bra 	$L__BB0_103;
	shr.u32 	%r223, %r283, 20;
	add.s32 	%r286, %r285, %r223;
	and.b32  	%r224, %r283, 1048575;
	or.b32  	%r225, %r224, 1072693248;
	mov.b64 	%fd673, {%r284, %r225};
	setp.lt.u32 	%p71, %r225, 1073127583;
	@%p71 bra 	$L__BB0_102;
	{
	.reg .b32 %temp; 
	mov.b64 	{%r226, %temp}, %fd673;
	}
	{
	.reg .b32 %temp; 
	mov.b64 	{%temp, %r227}, %fd673;
	}
	add.s32 	%r228, %r227, -1048576;
	mov.b64 	%fd673, {%r226, %r228};
	add.s32 	%r286, %r286, 1;
$L__BB0_102:
	add.f64 	%fd576, %fd673, 0dBFF0000000000000;
	add.f64 	%fd577, %fd673, 0d3FF0000000000000;
	rcp.approx.ftz.f64 	%fd578, %fd577;
	neg.f64 	%fd579, %fd577;
	fma.rn.f64 	%fd580, %fd579, %fd578, 0d3FF0000000000000;
	fma.rn.f64 	%fd581, %fd580, %fd580, %fd580;
	fma.rn.f64 	%fd582, %fd581, %fd578, %fd578;
	mul.f64 	%fd583, %fd576, %fd582;
	fma.rn.f64 	%fd584, %fd576, %fd582, %fd583;
	mul.f64 	%fd585, %fd584, %fd584;
	fma.rn.f64 	%fd586, %fd585, 0d3EB1380B3AE80F1E, 0d3ED0EE258B7A8B04;
	fma.rn.f64 	%fd587, %fd586, %fd585, 0d3EF3B2669F02676F;
	fma.rn.f64 	%fd588, %fd587, %fd585, 0d3F1745CBA9AB0956;
	fma.rn.f64 	%fd589, %fd588, %fd585, 0d3F3C71C72D1B5154;
	fma.rn.f64 	%fd590, %fd589, %fd585, 0d3F624924923BE72D;
	fma.rn.f64 	%fd591, %fd590, %fd585, 0d3F8999999999A3C4;
	fma.rn.f64 	%fd592, %fd591, %fd585, 0d3FB5555555555554;
	sub.f64 	%fd593, %fd576, %fd584;
	add.f64 	%fd594, %fd593, %fd593;
	neg.f64 	%fd595, %fd584;
	fma.rn.f64 	%fd596, %fd595, %fd576, %fd594;
	mul.f64 	%fd597, %fd582, %fd596;
	mul.f64 	%fd598, %fd585, %fd592;
	fma.rn.f64 	%fd599, %fd598, %fd584, %fd597;
	xor.b32  	%r229, %r286, -2147483648;
	mov.b32 	%r230, 1127219200;
	mov.b64 	%fd600, {%r229, %r230};
	mov.b32 	%r231, -2147483648;
	mov.b64 	%fd601, {%r231, %r230};
	sub.f64 	%fd602, %fd600, %fd601;
	fma.rn.f64 	%fd603, %fd602, 0d3FE62E42FEFA39EF, %fd584;
	fma.rn.f64 	%fd604, %fd602, 0dBFE62E42FEFA39EF, %fd603;
	sub.f64 	%fd605, %fd604, %fd584;
	sub.f64 	%fd606, %fd599, %fd605;
	fma.rn.f64 	%fd607, %fd602, 0d3C7ABC9E3B39803F, %fd606;
	add.f64 	%fd674, %fd603, %fd607;
	bra.uni 	$L__BB0_104;
$L__BB0_103:
	fma.rn.f64 	%fd575, %fd672, 0d7FF0000000000000, 0d7FF0000000000000;
	{
	.reg .b32 %temp; 
	mov.b64 	{%temp, %r221}, %fd672;
	}
	and.b32  	%r222, %r221, 2147483647;
	setp.eq.s32 	%p70, %r222, 0;
	selp.f64 	%fd674, 0dFFF0000000000000, %fd575, %p70;
$L__BB0_104:
	ld.param.u64 	%rd300, [_Z37calculateCorrelationCoefficientMatrixPdPKdiii_param_0];
	mul.f64 	%fd608, %fd674, 0d3FE0000000000000;
	cvta.to.global.u64 	%rd297, %rd300;
	mul.wide.s32 	%rd298, %r1, 8;
	add.s64 	%rd299, %rd297, %rd298;
	st.global.f64 	[%rd299], %fd608;
$L__BB0_105:
	ret;

}
	// .globl	_Z32calculateInterSubjectCorrelationPdPKdii
.visible .entry _Z32calculateInterSubjectCorrelationPdPKdii(
	.param .u64 .ptr .align 1 _Z32calculateInterSubjectCorrelationPdPKdii_param_0,
	.param .u64 .ptr .align 1 _Z32calculateInterSubjectCorrelationPdPKdii_param_1,
	.param .u32 _Z32calculateInterSubjectCorrelationPdPKdii_param_2,
	.param .u32 _Z32calculateInterSubjectCorrelationPdPKdii_param_3
)
{
	.reg .pred 	%p<14>;
	.reg .b32 	%r<50>;
	.reg .b32 	%f<3>;
	.reg .b64 	%rd<29>;
	.reg .b64 	%fd<113>;

	ld.param.u64 	%rd9, [_Z32calculateInterSubjectCorrelationPdPKdii_param_0];
	ld.param.u64 	%rd10, [_Z32calculateInterSubjectCorrelationPdPKdii_param_1];
	ld.param.u32 	%r21, [_Z32calculateInterSubjectCorrelationPdPKdii_param_2];
	ld.param.u32 	%r22, [_Z32calculateInterSubjectCorrelationPdPKdii_param_3];
	cvta.to.global.u64 	%rd1, %rd10;
	mov.u32 	%r23, %ctaid.x;
	mov.u32 	%r24, %ntid.x;
	mov.u32 	%r25, %tid.x;
	mad.lo.s32 	%r1, %r23, %r24, %r25;
	setp.ge.s32 	%p1, %r1, %r22;
	@%p1 bra 	$L__BB1_18;
	add.s32 	%r26, %r21, -1;
	mul.lo.s32 	%r27, %r26, %r21;
	shr.u32 	%r28, %r27, 31;
	add.s32 	%r29, %r27, %r28;
	shr.s32 	%r2, %r29, 1;
	mul.lo.s32 	%r30, %r2, %r1;
	cvt.s64.s32 	%rd2, %r30;
	setp.lt.s32 	%p2, %r27, 2;
	mov.f64 	%fd111, 0d0000000000000000;
	@%p2 bra 	$L__BB1_14;
	add.s32 	%r32, %r2, -1;
	and.b32  	%r3, %r2, 15;
	setp.lt.u32 	%p3, %r32, 15;
	mov.f64 	%fd111, 0d0000000000000000;
	mov.b32 	%r47, 0;
	@%p3 bra 	$L__BB1_5;
	and.b32  	%r47, %r2, 1073741808;
	neg.s32 	%r45, %r47;
	shl.b64 	%rd11, %rd2, 3;
	add.s64 	%rd12, %rd11, %rd1;
	add.s64 	%rd27, %rd12, 64;
	mov.f64 	%fd111, 0d0000000000000000;
$L__BB1_4:
	.pragma "nounroll";
	ld.global.f64 	%fd23, [%rd27+-64];
	add.f64 	%fd24, %fd111, %fd23;
	ld.global.f64 	%fd25, [%rd27+-56];
	add.f64 	%fd26, %fd24, %fd25;
	ld.global.f64 	%fd27, [%rd27+-48];
	add.f64 	%fd28, %fd26, %fd27;
	ld.global.f64 	%fd29, [%rd27+-40];
	add.f64 	%fd30, %fd28, %fd29;
	ld.global.f64 	%fd31, [%rd27+-32];
	add.f64 	%fd32, %fd30, %fd31;
	ld.global.f64 	%fd33, [%rd27+-24];
	add.f64 	%fd34, %fd32, %fd33;
	ld.global.f64 	%fd35, [%rd27+-16];
	add.f64 	%fd36, %fd34, %fd35;
	ld.global.f64 	%fd37, [%rd27+-8];
	add.f64 	%fd38, %fd36, %fd37;
	ld.global.f64 	%fd39, [%rd27];
	add.f64 	%fd40, %fd38, %fd39;
	ld.global.f64 	%fd41, [%rd27+8];
	add.f64 	%fd42, %fd40, %fd41;
	ld.global.f64 	%fd43, [%rd27+16];
	add.f64 	%fd44, %fd42, %fd43;
	ld.global.f64 	%fd45, [%rd27+24];
	add.f64 	%fd46, %fd44, %fd45;
	ld.global.f64 	%fd47, [%rd27+32];
	add.f64 	%fd48, %fd46, %fd47;
	ld.global.f64 	%fd49, [%rd27+40];
	add.f64 	%fd50, %fd48, %fd49;
	ld.global.f64 	%fd51, [%rd27+48];
	add.f64 	%fd52, %fd50, %fd51;
	ld.global.f64 	%fd53, [%rd27+56];
	add.f64 	%fd111, %fd52, %fd53;
	add.s32 	%r45, %r45, 16;
	add.s64 	%rd27, %rd27, 128;
	setp.ne.s32 	%p4, %r45, 0;
	@%p4 bra 	$L__BB1_4;
$L__BB1_5:
	setp.eq.s32 	%p5, %r3, 0;
	@%p5 bra 	$L__BB1_14;
	and.b32  	%r9, %r2, 7;
	setp.lt.u32 	%p6, %r3, 8;
	@%p6 bra 	$L__BB1_8;
	cvt.u64.u32 	%rd13, %r47;
	add.s64 	%rd14, %rd13, %rd2;
	shl.b64 	%rd15, %rd14, 3;
	add.s64 	%rd16, %rd1, %rd15;
	ld.global.f64 	%fd55, [%rd16];
	add.f64 	%fd56, %fd111, %fd55;
	ld.global.f64 	%fd57, [%rd16+8];
	add.f64 	%fd58, %fd56, %fd57;
	ld.global.f64 	%fd59, [%rd16+16];
	add.f64 	%fd60, %fd58, %fd59;
	ld.global.f64 	%fd61, [%rd16+24];
	add.f64 	%fd62, %fd60, %fd61;
	ld.global.f64 	%fd63, [%rd16+32];
	add.f64 	%fd64, %fd62, %fd63;
	ld.global.f64 	%fd65, [%rd16+40];
	add.f64 	%fd66, %fd64, %fd65;
	ld.global.f64 	%fd67, [%rd16+48];
	add.f64 	%fd68, %fd66, %fd67;
	ld.global.f64 	%fd69, [%rd16+56];
	add.f64 	%fd111, %fd68, %fd69;
	add.s32 	%r47, %r47, 8;
$L__BB1_8:
	setp.eq.s32 	%p7, %r9, 0;
	@%p7 bra 	$L__BB1_14;
	and.b32  	%r12, %r2, 3;
	setp.lt.u32 	%p8, %r9, 4;
	@%p8 bra 	$L__BB1_11;
	cvt.u64.u32 	%rd17, %r47;
	add.s64 	%rd18, %rd17, %rd2;
	shl.b64 	%rd19, %rd18, 3;
	add.s64 	%rd20, %rd1, %rd19;
	ld.global.f64 	%fd71, [%rd20];
	add.f64 	%fd72, %fd111, %fd71;
	ld.global.f64 	%fd73, [%rd20+8];
	add.f64 	%fd74, %fd72, %fd73;
	ld.global.f64 	%fd75, [%rd20+16];
	add.f64 	%fd76, %fd74, %fd75;
	ld.global.f64 	%fd77, [%rd20+24];
	add.f64 	%fd111, %fd76, %fd77;
	add.s32 	%r47, %r47, 4;
$L__BB1_11:
	setp.eq.s32 	%p9, %r12, 0;
	@%p9 bra 	$L__BB1_14;
	cvt.u64.u32 	%rd21, %r47;
	add.s64 	%rd22, %rd2, %rd21;
	shl.b64 	%rd23, %rd22, 3;
	add.s64 	%rd28, %rd1, %rd23;
	neg.s32 	%r49, %r12;
$L__BB1_13:
	.pragma "nounroll";
	ld.global.f64 	%fd78, [%rd28];
	add.f64 	%fd111, %fd111, %fd78;
	add.s64 	%rd28, %rd28, 8;
	add.s32 	%r49, %r49, 1;
	setp.ne.s32 	%p10, %r49, 0;
	@%p10 bra 	$L__BB1_13;
$L__BB1_14:
	cvt.rn.f64.s32 	%fd79, %r2;
	div.rn.f64 	%fd80, %fd111, %fd79;
	add.f64 	%fd14, %fd80, %fd80;
	fma.rn.f64 	%fd81, %fd14, 0d3FF71547652B82FE, 0d4338000000000000;
	{
	.reg .b32 %temp; 
	mov.b64 	{%r18, %temp}, %fd81;
	}
	mov.f64 	%fd82, 0dC338000000000000;
	add.rn.f64 	%fd83, %fd81, %fd82;
	fma.rn.f64 	%fd84, %fd83, 0dBFE62E42FEFA39EF, %fd14;
	fma.rn.f64 	%fd85, %fd83, 0dBC7ABC9E3B39803F, %fd84;
	fma.rn.f64 	%fd86, %fd85, 0d3E5ADE1569CE2BDF, 0d3E928AF3FCA213EA;
	fma.rn.f64 	%fd87, %fd86, %fd85, 0d3EC71DEE62401315;
	fma.rn.f64 	%fd88, %fd87, %fd85, 0d3EFA01997C89EB71;
	fma.rn.f64 	%fd89, %fd88, %fd85, 0d3F2A01A014761F65;
	fma.rn.f64 	%fd90, %fd89, %fd85, 0d3F56C16C1852B7AF;
	fma.rn.f64 	%fd91, %fd90, %fd85, 0d3F81111111122322;
	fma.rn.f64 	%fd92, %fd91, %fd85, 0d3FA55555555502A1;
	fma.rn.f64 	%fd93, %fd92, %fd85, 0d3FC5555555555511;
	fma.rn.f64 	%fd94, %fd93, %fd85, 0d3FE000000000000B;
	fma.rn.f64 	%fd95, %fd94, %fd85, 0d3FF0000000000000;
	fma.rn.f64 	%fd96, %fd95, %fd85, 0d3FF0000000000000;
	{
	.reg .b32 %temp; 
	mov.b64 	{%r19, %temp}, %fd96;
	}
	{
	.reg .b32 %temp; 
	mov.b64 	{%temp, %r20}, %fd96;
	}
	shl.b32 	%r33, %r18, 20;
	add.s32 	%r34, %r33, %r20;
	mov.b64 	%fd112, {%r19, %r34};
	{
	.reg .b32 %temp; 
	mov.b64 	{%temp, %r35}, %fd14;
	}
	mov.b32 	%f2, %r35;
	abs.f32 	%f1, %f2;
	setp.lt.f32 	%p11, %f1, 0f4086232B;
	@%p11 bra 	$L__BB1_17;
	setp.lt.f64 	%p12, %fd14, 0d0000000000000000;
	add.f64 	%fd97, %fd14, 0d7FF0000000000000;
	selp.f64 	%fd112, 0d0000000000000000, %fd97, %p12;
	setp.geu.f32 	%p13, %f1, 0f40874800;
	@%p13 bra 	$L__BB1_17;
	shr.u32 	%r36, %r18, 31;
	add.s32 	%r37, %r18, %r36;
	shr.s32 	%r38, %r37, 1;
	shl.b32 	%r39, %r38, 20;
	add.s32 	%r40, %r20, %r39;
	mov.b64 	%fd98, {%r19, %r40};
	sub.s32 	%r41, %r18, %r38;
	shl.b32 	%r42, %r41, 20;
	add.s32 	%r43, %r42, 1072693248;
	mov.b32 	%r44, 0;
	mov.b64 	%fd99, {%r44, %r43};
	mul.f64 	%fd112, %fd99, %fd98;
$L__BB1_17:
	add.f64 	%fd100, %fd112, 0dBFF0000000000000;
	add.f64 	%fd101, %fd112, 0d3FF0000000000000;
	div.rn.f64 	%fd102, %fd100, %fd101;
	cvta.to.global.u64 	%rd24, %rd9;
	mul.wide.s32 	%rd25, %r1, 8;
	add.s64 	%rd26, %rd24, %rd25;
	st.global.f64 	[%rd26], %fd102;
$L__BB1_18:
	ret;

}
	// .globl	_Z23rearrangeMatrixPositionPdPKdiii
.visible .entry _Z23rearrangeMatrixPositionPdPKdiii(
	.param .u64 .ptr .align 1 _Z23rearrangeMatrixPositionPdPKdiii_param_0,
	.param .u64 .ptr .align 1 _Z23rearrangeMatrixPositionPdPKdiii_param_1,
	.param .u32 _Z23rearrangeMatrixPositionPdPKdiii_param_2,
	.param .u32 _Z23rearrangeMatrixPositionPdPKdiii_param_3,
	.param .u32 _Z23rearrangeMatrixPositionPdPKdiii_param_4
)
{
	.reg .pred 	%p<2>;
	.reg .b32 	%r<14>;
	.reg .b64 	%rd<9>;
	.reg .b64 	%fd<2>;

	ld.param.u64 	%rd1, [_Z23rearrangeMatrixPositionPdPKdiii_param_0];
	ld.param.u64 	%rd2, [_Z23rearrangeMatrixPositionPdPKdiii_param_1];
	ld.param.u32 	%r3, [_Z23rearrangeMatrixPositionPdPKdiii_param_2];
	ld.param.u32 	%r4, [_Z23rearrangeMatrixPositionPdPKdiii_param_3];
	ld.param.u32 	%r5, [_Z23rearrangeMatrixPositionPdPKdiii_param_4];
	mov.u32 	%r6, %ctaid.x;
	mov.u32 	%r7, %ntid.x;
	mov.u32 	%r8, %tid.x;
	mad.lo.s32 	%r1, %r6, %r7, %r8;
	mul.lo.s32 	%r2, %r5, %r4;
	mul.lo.s32 	%r9, %r2, %r3;
	setp.ge.s32 	%p1, %r1, %r9;
	@%p1 bra 	$L__BB2_2;
	cvta.to.global.u64 	%rd3, %rd2;
	cvta.to.global.u64 	%rd4, %rd1;
	div.s32 	%r10, %r1, %r2;
	mul.lo.s32 	%r11, %r10, %r2;
	sub.s32 	%r12, %r1, %r11;
	mad.lo.s32 	%r13, %r12, %r3, %r10;
	mul.wide.s32 	%rd5, %r1, 8;
	add.s64 	%rd6, %rd3, %rd5;
	ld.global.f64 	%fd1, [%rd6];
	mul.wide.s32 	%rd7, %r13, 8;
	add.s64 	%rd8, %rd4, %rd7;
	st.global.f64 	[%rd8], %fd1;
$L__BB2_2:
	ret;

}
	// .globl	_ZN3cub18CUB_300001_SM_10006detail11EmptyKernelIvEEvv
.visible .entry _ZN3cub18CUB_300001_SM_10006detail11EmptyKernelIvEEvv()
{


	ret;

}


// ===== COMPILED SASS (sm_100) =====

	.target	sm_100

	.elftype	@"ET_EXEC"


//--------------------- .note.nv.tkinfo           --------------------------
	.section	.note.nv.tkinfo,"",@"SHT_NOTE"
	.sectionflags	@"SHF_NOTE_NV_TKINFO"
	.tkinfo
        /*0018*/ 	.word	0x00000002
        /*0030*/ 	.string	""
        /*0030*/ 	.string	"ptxas"
        /*0030*/ 	.string	"Cuda compilation tools, release 13.0, V13.0.88"
        /*0030*/ 	.string	"Build cuda_13.0.r13.0/compiler.36424714_0"
        /*0030*/ 	.string	"-arch sm_100 -m 64 "



//--------------------- .note.nv.cuinfo           --------------------------
	.section	.note.nv.cuinfo,"",@"SHT_NOTE"
	.sectionflags	@"SHF_NOTE_NV_CUINFO"
        /*0018*/ 	.short	0x0002
        /*001a*/ 	.short	0x0064
        /*001c*/ 	.short	0x0082
	.zero		2


//--------------------- .nv.info                  --------------------------
	.section	.nv.info,"",@"SHT_CUDA_INFO"
	.align	4


	//----- nvinfo : EIATTR_REGCOUNT
	.align		4
        /*0000*/ 	.byte	0x04, 0x2f
        /*0002*/ 	.short	(.L_46 - .L_45)
	.align		4
.L_45:
        /*0004*/ 	.word	index@(_Z37calculateCorrelationCoefficientMatrixPdPKdiii)
        /*0008*/ 	.word	0x00000028


	//----- nvinfo : EIATTR_FRAME_SIZE
	.align		4
.L_46:
        /*000c*/ 	.byte	0x04, 0x11
        /*000e*/ 	.short	(.L_48 - .L_47)
	.align		4
.L_47:
        /*0010*/ 	.word	index@($__internal_2_$__cuda_sm20_dsqrt_rn_f64_mediumpath_v1)
        /*0014*/ 	.word	0x00000000


	//----- nvinfo : EIATTR_FRAME_SIZE
	.align		4
.L_48:
        /*0018*/ 	.byte	0x04, 0x11
        /*001a*/ 	.short	(.L_50 - .L_49)
	.align		4
.L_49:
        /*001c*/ 	.word	index@($__internal_1_$__cuda_sm20_div_rn_f64_full)
        /*0020*/ 	.word	0x00000000


	//----- nvinfo : EIATTR_FRAME_SIZE
	.align		4
.L_50:
        /*0024*/ 	.byte	0x04, 0x11
        /*0026*/ 	.short	(.L_52 - .L_51)
	.align		4
.L_51:
        /*0028*/ 	.word	index@(_Z37calculateCorrelationCoefficientMatrixPdPKdiii)
        /*002c*/ 	.word	0x00000000


	//----- nvinfo : EIATTR_REGCOUNT
	.align		4
.L_52:
        /*0030*/ 	.byte	0x04, 0x2f
        /*0032*/ 	.short	(.L_54 - .L_53)
	.align		4
.L_53:
        /*0034*/ 	.word	index@(_Z32calculateInterSubjectCorrelationPdPKdii)
        /*0038*/ 	.word	0x0000001c


	//----- nvinfo : EIATTR_FRAME_SIZE
	.align		4
.L_54:
        /*003c*/ 	.byte	0x04, 0x11
        /*003e*/ 	.short	(.L_56 - .L_55)
	.align		4
.L_55:
        /*0040*/ 	.word	index@($__internal_0_$__cuda_sm20_div_rn_f64_full)
        /*0044*/ 	.word	0x00000000


	//----- nvinfo : EIATTR_FRAME_SIZE
	.align		4
.L_56:
        /*0048*/ 	.byte	0x04, 0x11
        /*004a*/ 	.short	(.L_58 - .L_57)
	.align		4
.L_57:
        /*004c*/ 	.word	index@(_Z32calculateInterSubjectCorrelationPdPKdii)
        /*0050*/ 	.word	0x00000000


	//----- nvinfo : EIATTR_REGCOUNT
	.align		4
.L_58:
        /*0054*/ 	.byte	0x04, 0x2f
        /*0056*/ 	.short	(.L_60 - .L_59)
	.align		4
.L_59:
        /*0058*/ 	.word	index@(_Z23rearrangeMatrixPositionPdPKdiii)
        /*005c*/ 	.word	0x0000000f


	//----- nvinfo : EIATTR_FRAME_SIZE
	.align		4
.L_60:
        /*0060*/ 	.byte	0x04, 0x11
        /*0062*/ 	.short	(.L_62 - .L_61)
	.align		4
.L_61:
        /*0064*/ 	.word	index@(_Z23rearrangeMatrixPositionPdPKdiii)
        /*0068*/ 	.word	0x00000000


	//----- nvinfo : EIATTR_REGCOUNT
	.align		4
.L_62:
        /*006c*/ 	.byte	0x04, 0x2f
        /*006e*/ 	.short	(.L_64 - .L_63)
	.align		4
.L_63:
        /*0070*/ 	.word	index@(_ZN3cub18CUB_300001_SM_10006detail11EmptyKernelIvEEvv)
        /*0074*/ 	.word	0x00000004


	//----- nvinfo : EIATTR_FRAME_SIZE
	.align		4
.L_64:
        /*0078*/ 	.byte	0x04, 0x11
        /*007a*/ 	.short	(.L_66 - .L_65)
	.align		4
.L_65:
        /*007c*/ 	.word	index@(_ZN3cub18CUB_300001_SM_10006detail11EmptyKernelIvEEvv)
        /*0080*/ 	.word	0x00000000


	//----- nvinfo : EIATTR_MIN_STACK_SIZE
	.align		4
.L_66:
        /*0084*/ 	.byte	0x04, 0x12
        /*0086*/ 	.short	(.L_68 - .L_67)
	.align		4
.L_67:
        /*0088*/ 	.word	index@(_ZN3cub18CUB_300001_SM_10006detail11EmptyKernelIvEEvv)
        /*008c*/ 	.word	0x00000000


	//----- nvinfo : EIATTR_MIN_STACK_SIZE
	.align		4
.L_68:
        /*0090*/ 	.byte	0x04, 0x12
        /*0092*/ 	.short	(.L_70 - .L_69)
	.align		4
.L_69:
        /*0094*/ 	.word	index@(_Z23rearrangeMatrixPositionPdPKdiii)
        /*0098*/ 	.word	0x00000000


	//----- nvinfo : EIATTR_MIN_STACK_SIZE
	.align		4
.L_70:
        /*009c*/ 	.byte	0x04, 0x12
        /*009e*/ 	.short	(.L_72 - .L_71)
	.align		4
.L_71:
        /*00a0*/ 	.word	index@(_Z32calculateInterSubjectCorrelationPdPKdii)
        /*00a4*/ 	.word	0x00000000


	//----- nvinfo : EIATTR_MIN_STACK_SIZE
	.align		4
.L_72:
        /*00a8*/ 	.byte	0x04, 0x12
        /*00aa*/ 	.short	(.L_74 - .L_73)
	.align		4
.L_73:
        /*00ac*/ 	.word	index@(_Z37calculateCorrelationCoefficientMatrixPdPKdiii)
        /*00b0*/ 	.word	0x00000000
.L_74:


//--------------------- .nv.compat                --------------------------
	.section	.nv.compat,"",@"SHT_CUDA_COMPAT_INFO"
	.align	4
        /*0000*/ 	.byte	0x02, 0x09, 0x00, 0x00, 0x02, 0x02, 0x01, 0x00, 0x02, 0x05, 0x05, 0x00, 0x03, 0x07, 0x01, 0x01
        /*0010*/ 	.byte	0x02, 0x03, 0x00, 0x00, 0x02, 0x06, 0x01, 0x00, 0x04, 0x0b, 0x08, 0x00, 0x01, 0x00, 0x00, 0x00
        /*0020*/ 	.byte	0x00, 0x00, 0x00, 0x00


//--------------------- .nv.info._ZN3cub18CUB_300001_SM_10006detail11EmptyKernelIvEEvv --------------------------
	.section	.nv.info._ZN3cub18CUB_300001_SM_10006detail11EmptyKernelIvEEvv,"",@"SHT_CUDA_INFO"
	.sectionflags	@""
	.align	4


	//----- nvinfo : EIATTR_CUDA_API_VERSION
	.align		4
        /*0000*/ 	.byte	0x04, 0x37
        /*0002*/ 	.short	(.L_76 - .L_75)
.L_75:
        /*0004*/ 	.word	0x00000082


	//----- nvinfo : EIATTR_SPARSE_MMA_MASK
	.align		4
.L_76:
        /*0008*/ 	.byte	0x03, 0x50
        /*000a*/ 	.short	0x0000


	//----- nvinfo : EIATTR_MAXREG_COUNT
	.align		4
        /*000c*/ 	.byte	0x03, 0x1b
        /*000e*/ 	.short	0x00ff


	//----- nvinfo : EIATTR_MERCURY_ISA_VERSION
	.align		4
        /*0010*/ 	.byte	0x03, 0x5f
        /*0012*/ 	.short	0x0101


	//----- nvinfo : EIATTR_VRC_CTA_INIT_COUNT
	.align		4
        /*0014*/ 	.byte	0x02, 0x4a
	.zero		1
	.zero		1


	//----- nvinfo : EIATTR_EXIT_INSTR_OFFSETS
	.align		4
        /*0018*/ 	.byte	0x04, 0x1c
        /*001a*/ 	.short	(.L_78 - .L_77)


	//   ....[0]....
.L_77:
        /*001c*/ 	.word	0x00000010


	//----- nvinfo : EIATTR_SW_WAR
	.align		4
.L_78:
        /*0020*/ 	.byte	0x04, 0x36
        /*0022*/ 	.short	(.L_80 - .L_79)
.L_79:
        /*0024*/ 	.word	0x00000008
.L_80:


//--------------------- .nv.info._Z23rearrangeMatrixPositionPdPKdiii --------------------------
	.section	.nv.info._Z23rearrangeMatrixPositionPdPKdiii,"",@"SHT_CUDA_INFO"
	.sectionflags	@""
	.align	4


	//----- nvinfo : EIATTR_CUDA_API_VERSION
	.align		4
        /*0000*/ 	.byte	0x04, 0x37
        /*0002*/ 	.short	(.L_82 - .L_81)
.L_81:
        /*0004*/ 	.word	0x00000082


	//----- nvinfo : EIATTR_KPARAM_INFO
	.align		4
.L_82:
        /*0008*/ 	.byte	0x04, 0x17
        /*000a*/ 	.short	(.L_84 - .L_83)
.L_83:
        /*000c*/ 	.word	0x00000000
        /*0010*/ 	.short	0x0004
        /*0012*/ 	.short	0x0018
        /*0014*/ 	.byte	0x00, 0xf0, 0x11, 0x00


	//----- nvinfo : EIATTR_KPARAM_INFO
	.align		4
.L_84:
        /*0018*/ 	.byte	0x04, 0x17
        /*001a*/ 	.short	(.L_86 - .L_85)
.L_85:
        /*001c*/ 	.word	0x00000000
        /*0020*/ 	.short	0x0003
        /*0022*/ 	.short	0x0014
        /*0024*/ 	.byte	0x00, 0xf0, 0x11, 0x00


	//----- nvinfo : EIATTR_KPARAM_INFO
	.align		4
.L_86:
        /*0028*/ 	.byte	0x04, 0x17
        /*002a*/ 	.short	(.L_88 - .L_87)
.L_87:
        /*002c*/ 	.word	0x00000000
        /*0030*/ 	.short	0x0002
        /*0032*/ 	.short	0x0010
        /*0034*/ 	.byte	0x00, 0xf0, 0x11, 0x00


	//----- nvinfo : EIATTR_KPARAM_INFO
	.align		4
.L_88:
        /*0038*/ 	.byte	0x04, 0x17
        /*003a*/ 	.short	(.L_90 - .L_89)
.L_89:
        /*003c*/ 	.word	0x00000000
        /*0040*/ 	.short	0x0001
        /*0042*/ 	.short	0x0008
        /*0044*/ 	.byte	0x00, 0xf5, 0x21, 0x00


	//----- nvinfo : EIATTR_KPARAM_INFO
	.align		4
.L_90:
        /*0048*/ 	.byte	0x04, 0x17
        /*004a*/ 	.short	(.L_92 - .L_91)
.L_91:
        /*004c*/ 	.word	0x00000000
        /*0050*/ 	.short	0x0000
        /*0052*/ 	.short	0x0000
        /*0054*/ 	.byte	0x00, 0xf5, 0x21, 0x00


	//----- nvinfo : EIATTR_SPARSE_MMA_MASK
	.align		4
.L_92:
        /*0058*/ 	.byte	0x03, 0x50
        /*005a*/ 	.short	0x0000


	//----- nvinfo : EIATTR_MAXREG_COUNT
	.align		4
        /*005c*/ 	.byte	0x03, 0x1b
        /*005e*/ 	.short	0x00ff


	//----- nvinfo : EIATTR_MERCURY_ISA_VERSION
	.align		4
        /*0060*/ 	.byte	0x03, 0x5f
        /*0062*/ 	.short	0x0101


	//----- nvinfo : EIATTR_VRC_CTA_INIT_COUNT
	.align		4
        /*0064*/ 	.byte	0x02, 0x4a
	.zero		1
	.zero		1


	//----- nvinfo : EIATTR_EXIT_INSTR_OFFSETS
	.align		4
        /*0068*/ 	.byte	0x04, 0x1c
        /*006a*/ 	.short	(.L_94 - .L_93)


	//   ....[0]....
.L_93:
        /*006c*/ 	.word	0x000000a0


	//   ....[1]....
        /*0070*/ 	.word	0x000002e0


	//----- nvinfo : EIATTR_CBANK_PARAM_SIZE
	.align		4
.L_94:
        /*0074*/ 	.byte	0x03, 0x19
        /*0076*/ 	.short	0x001c


	//----- nvinfo : EIATTR_PARAM_CBANK
	.align		4
        /*0078*/ 	.byte	0x04, 0x0a
        /*007a*/ 	.short	(.L_96 - .L_95)
	.align		4
.L_95:
        /*007c*/ 	.word	index@(.nv.constant0._Z23rearrangeMatrixPositionPdPKdiii)
        /*0080*/ 	.short	0x0380
        /*0082*/ 	.short	0x001c


	//----- nvinfo : EIATTR_SW_WAR
	.align		4
.L_96:
        /*0084*/ 	.byte	0x04, 0x36
        /*0086*/ 	.short	(.L_98 - .L_97)
.L_97:
        /*0088*/ 	.word	0x00000008
.L_98:


//--------------------- .nv.info._Z32calculateInterSubjectCorrelationPdPKdii --------------------------
	.section	.nv.info._Z32calculateInterSubjectCorrelationPdPKdii,"",@"SHT_CUDA_INFO"
	.sectionflags	@""
	.align	4


	//----- nvinfo : EIATTR_CUDA_API_VERSION
	.align		4
        /*0000*/ 	.byte	0x04, 0x37
        /*0002*/ 	.short	(.L_100 - .L_99)
.L_99:
        /*0004*/ 	.word	0x00000082


	//----- nvinfo : EIATTR_KPARAM_INFO
	.align		4
.L_100:
        /*0008*/ 	.byte	0x04, 0x17
        /*000a*/ 	.short	(.L_102 - .L_101)
.L_101:
        /*000c*/ 	.word	0x00000000
        /*0010*/ 	.short	0x0003
        /*0012*/ 	.short	0x0014
        /*0014*/ 	.byte	0x00, 0xf0, 0x11, 0x00


	//----- nvinfo : EIATTR_KPARAM_INFO
	.align		4
.L_102:
        /*0018*/ 	.byte	0x04, 0x17
        /*001a*/ 	.short	(.L_104 - .L_103)
.L_103:
        /*001c*/ 	.word	0x00000000
        /*0020*/ 	.short	0x0002
        /*0022*/ 	.short	0x0010
        /*0024*/ 	.byte	0x00, 0xf0, 0x11, 0x00


	//----- nvinfo : EIATTR_KPARAM_INFO
	.align		4
.L_104:
        /*0028*/ 	.byte	0x04, 0x17
        /*002a*/ 	.short	(.L_106 - .L_105)
.L_105:
        /*002c*/ 	.word	0x00000000
        /*0030*/ 	.short	0x0001
        /*0032*/ 	.short	0x0008
        /*0034*/ 	.byte	0x00, 0xf5, 0x21, 0x00


	//----- nvinfo : EIATTR_KPARAM_INFO
	.align		4
.L_106:
        /*0038*/ 	.byte	0x04, 0x17
        /*003a*/ 	.short	(.L_108 - .L_107)
.L_107:
        /*003c*/ 	.word	0x00000000
        /*0040*/ 	.short	0x0000
        /*0042*/ 	.short	0x0000
        /*0044*/ 	.byte	0x00, 0xf5, 0x21, 0x00


	//----- nvinfo : EIATTR_SPARSE_MMA_MASK
	.align		4
.L_108:
        /*0048*/ 	.byte	0x03, 0x50
        /*004a*/ 	.short	0x0000


	//----- nvinfo : EIATTR_MAXREG_COUNT
	.align		4
        /*004c*/ 	.byte	0x03, 0x1b
        /*004e*/ 	.short	0x00ff


	//----- nvinfo : EIATTR_MERCURY_ISA_VERSION
	.align		4
        /*0050*/ 	.byte	0x03, 0x5f
        /*0052*/ 	.short	0x0101


	//----- nvinfo : EIATTR_VRC_CTA_INIT_COUNT
	.align		4
        /*0054*/ 	.byte	0x02, 0x4a
	.zero		1
	.zero		1


	//----- nvinfo : EIATTR_EXIT_INSTR_OFFSETS
	.align		4
        /*0058*/ 	.byte	0x04, 0x1c
        /*005a*/ 	.short	(.L_110 - .L_109)


	//   ....[0]....
.L_109:
        /*005c*/ 	.word	0x00000070


	//   ....[1]....
        /*0060*/ 	.word	0x00000ee0


	//----- nvinfo : EIATTR_CRS_STACK_SIZE
	.align		4
.L_110:
        /*0064*/ 	.byte	0x04, 0x1e
        /*0066*/ 	.short	(.L_112 - .L_111)
.L_111:
        /*0068*/ 	.word	0x00000000


	//----- nvinfo : EIATTR_CBANK_PARAM_SIZE
	.align		4
.L_112:
        /*006c*/ 	.byte	0x03, 0x19
        /*006e*/ 	.short	0x0018


	//----- nvinfo : EIATTR_PARAM_CBANK
	.align		4
        /*0070*/ 	.byte	0x04, 0x0a
        /*0072*/ 	.short	(.L_114 - .L_113)
	.align		4
.L_113:
        /*0074*/ 	.word	index@(.nv.constant0._Z32calculateInterSubjectCorrelationPdPKdii)
        /*0078*/ 	.short	0x0380
        /*007a*/ 	.short	0x0018


	//----- nvinfo : EIATTR_SW_WAR
	.align		4
.L_114:
        /*007c*/ 	.byte	0x04, 0x36
        /*007e*/ 	.short	(.L_116 - .L_115)
.L_115:
        /*0080*/ 	.word	0x00000008
.L_116:


//--------------------- .nv.info._Z37calculateCorrelationCoefficientMatrixPdPKdiii --------------------------
	.section	.nv.info._Z37calculateCorrelationCoefficientMatrixPdPKdiii,"",@"SHT_CUDA_INFO"
	.sectionflags	@""
	.align	4


	//----- nvinfo : EIATTR_CUDA_API_VERSION
	.align		4
        /*0000*/ 	.byte	0x04, 0x37
        /*0002*/ 	.short	(.L_118 - .L_117)
.L_117:
        /*0004*/ 	.word	0x00000082


	//----- nvinfo : EIATTR_KPARAM_INFO
	.align		4
.L_118:
        /*0008*/ 	.byte	0x04, 0x17
        /*000a*/ 	.short	(.L_120 - .L_119)
.L_119:
        /*000c*/ 	.word	0x00000000
        /*0010*/ 	.short	0x0004
        /*0012*/ 	.short	0x0018
        /*0014*/ 	.byte	0x00, 0xf0, 0x11, 0x00


	//----- nvinfo : EIATTR_KPARAM_INFO
	.align		4
.L_120:
        /*0018*/ 	.byte	0x04, 0x17
        /*001a*/ 	.short	(.L_122 - .L_121)
.L_121:
        /*001c*/ 	.word	0x00000000
        /*0020*/ 	.short	0x0003
        /*0022*/ 	.short	0x0014
        /*0024*/ 	.byte	0x00, 0xf0, 0x11, 0x00


	//----- nvinfo : EIATTR_KPARAM_INFO
	.align		4
.L_122:
        /*0028*/ 	.byte	0x04, 0x17
        /*002a*/ 	.short	(.L_124 - .L_123)
.L_123:
        /*002c*/ 	.word	0x00000000
        /*0030*/ 	.short	0x0002
        /*0032*/ 	.short	0x0010
        /*0034*/ 	.byte	0x00, 0xf0, 0x11, 0x00


	//----- nvinfo : EIATTR_KPARAM_INFO
	.align		4
.L_124:
        /*0038*/ 	.byte	0x04, 0x17
        /*003a*/ 	.short	(.L_126 - .L_125)
.L_125:
        /*003c*/ 	.word	0x00000000
        /*0040*/ 	.short	0x0001
        /*0042*/ 	.short	0x0008
        /*0044*/ 	.byte	0x00, 0xf5, 0x21, 0x00


	//----- nvinfo : EIATTR_KPARAM_INFO
	.align		4
.L_126:
        /*0048*/ 	.byte	0x04, 0x17
        /*004a*/ 	.short	(.L_128 - .L_127)
.L_127:
        /*004c*/ 	.word	0x00000000
        /*0050*/ 	.short	0x0000
        /*0052*/ 	.short	0x0000
        /*0054*/ 	.byte	0x00, 0xf5, 0x21, 0x00


	//----- nvinfo : EIATTR_SPARSE_MMA_MASK
	.align		4
.L_128:
        /*0058*/ 	.byte	0x03, 0x50
        /*005a*/ 	.short	0x0000


	//----- nvinfo : EIATTR_MAXREG_COUNT
	.align		4
        /*005c*/ 	.byte	0x03, 0x1b
        /*005e*/ 	.short	0x00ff


	//----- nvinfo : EIATTR_MERCURY_ISA_VERSION
	.align		4
        /*0060*/ 	.byte	0x03, 0x5f
        /*0062*/ 	.short	0x0101


	//----- nvinfo : EIATTR_VRC_CTA_INIT_COUNT
	.align		4
        /*0064*/ 	.byte	0x02, 0x4a
	.zero		1
	.zero		1


	//----- nvinfo : EIATTR_EXIT_INSTR_OFFSETS
	.align		4
        /*0068*/ 	.byte	0x04, 0x1c
        /*006a*/ 	.short	(.L_130 - .L_129)


	//   ....[0]....
.L_129:
        /*006c*/ 	.word	0x000000e0


	//   ....[1]....
        /*0070*/ 	.word	0x00005580


	//----- nvinfo : EIATTR_CRS_STACK_SIZE
	.align		4
.L_130:
        /*0074*/ 	.byte	0x04, 0x1e
        /*0076*/ 	.short	(.L_132 - .L_131)
.L_131:
        /*0078*/ 	.word	0x00000000


	//----- nvinfo : EIATTR_CBANK_PARAM_SIZE
	.align		4
.L_132:
        /*007c*/ 	.byte	0x03, 0x19
        /*007e*/ 	.short	0x001c


	//----- nvinfo : EIATTR_PARAM_CBANK
	.align		4
        /*0080*/ 	.byte	0x04, 0x0a
        /*0082*/ 	.short	(.L_134 - .L_133)
	.align		4
.L_133:
        /*0084*/ 	.word	index@(.nv.constant0._Z37calculateCorrelationCoefficientMatrixPdPKdiii)
        /*0088*/ 	.short	0x0380
        /*008a*/ 	.short	0x001c


	//----- nvinfo : EIATTR_SW_WAR
	.align		4
.L_134:
        /*008c*/ 	.byte	0x04, 0x36
        /*008e*/ 	.short	(.L_136 - .L_135)
.L_135:
        /*0090*/ 	.word	0x00000008
.L_136:


//--------------------- .nv.callgraph             --------------------------
	.section	.nv.callgraph,"",@"SHT_CUDA_CALLGRAPH"
	.align	4
	.sectionentsize	8
	.align		4
        /*0000*/ 	.word	0x00000000
	.align		4
        /*0004*/ 	.word	0xffffffff
	.align		4
        /*0008*/ 	.word	0x00000000
	.align		4
        /*000c*/ 	.word	0xfffffffe
	.align		4
        /*0010*/ 	.word	0x00000000
	.align		4
        /*0014*/ 	.word	0xfffffffd
	.align		4
        /*0018*/ 	.word	0x00000000
	.align		4
        /*001c*/ 	.word	0xfffffffc


//--------------------- .nv.constant4             --------------------------
	.section	.nv.constant4,"a",@progbits
	.align	8
	.align		8
.nv.constant4:
        /*0000*/ 	.dword	_ZN34_INTERNAL_b089d6bd_4_k_cu_4fbb44ec4cuda3std3__45__cpo5beginE
	.align		8
        /*0008*/ 	.dword	_ZN34_INTERNAL_b089d6bd_4_k_cu_4fbb44ec4cuda3std3__45__cpo3endE
	.align		8
        /*0010*/ 	.dword	_ZN34_INTERNAL_b089d6bd_4_k_cu_4fbb44ec4cuda3std3__45__cpo6cbeginE
	.align		8
        /*0018*/ 	.dword	_ZN34_INTERNAL_b089d6bd_4_k_cu_4fbb44ec4cuda3std3__45__cpo4cendE
	.align		8
        /*0020*/ 	.dword	_ZN34_INTERNAL_b089d6bd_4_k_cu_4fbb44ec4cuda3std3__45__cpo6rbeginE
	.align		8
        /*0028*/ 	.dword	_ZN34_INTERNAL_b089d6bd_4_k_cu_4fbb44ec4cuda3std3__45__cpo4rendE
	.align		8
        /*0030*/ 	.dword	_ZN34_INTERNAL_b089d6bd_4_k_cu_4fbb44ec4cuda3std3__45__cpo7crbeginE
	.align		8
        /*0038*/ 	.dword	_ZN34_INTERNAL_b089d6bd_4_k_cu_4fbb44ec4cuda3std3__45__cpo5crendE
	.align		8
        /*0040*/ 	.dword	_ZN34_INTERNAL_b089d6bd_4_k_cu_4fbb44ec4cuda3std3__436_GLOBAL__N__b089d6bd_4_k_cu_4fbb44ec6ignoreE
	.align		8
        /*0048*/ 	.dword	_ZN34_INTERNAL_b089d6bd_4_k_cu_4fbb44ec4cuda3std3__419piecewise_constructE
	.align		8
        /*0050*/ 	.dword	_ZN34_INTERNAL_b089d6bd_4_k_cu_4fbb44ec4cuda3std3__48in_placeE
	.align		8
        /*0058*/ 	.dword	_ZN34_INTERNAL_b089d6bd_4_k_cu_4fbb44ec4cuda3std3__420unreachable_sentinelE
	.align		8
        /*0060*/ 	.dword	_ZN34_INTERNAL_b089d6bd_4_k_cu_4fbb44ec4cuda3std3__47nulloptE
	.align		8
        /*0068*/ 	.dword	_ZN34_INTERNAL_b089d6bd_4_k_cu_4fbb44ec4cuda3std3__48unexpectE
	.align		8
        /*0070*/ 	.dword	_ZN34_INTERNAL_b089d6bd_4_k_cu_4fbb44ec4cuda3std6ranges3__45__cpo4swapE
	.align		8
        /*0078*/ 	.dword	_ZN34_INTERNAL_b089d6bd_4_k_cu_4fbb44ec4cuda3std6ranges3__45__cpo9iter_moveE
	.align		8
        /*0080*/ 	.dword	_ZN34_INTERNAL_b089d6bd_4_k_cu_4fbb44ec4cuda3std6ranges3__45__cpo5beginE
	.align		8
        /*0088*/ 	.dword	_ZN34_INTERNAL_b089d6bd_4_k_cu_4fbb44ec4cuda3std6ranges3__45__cpo3endE
	.align		8
        /*0090*/ 	.dword	_ZN34_INTERNAL_b089d6bd_4_k_cu_4fbb44ec4cuda3std6ranges3__45__cpo6cbeginE
	.align		8
        /*0098*/ 	.dword	_ZN34_INTERNAL_b089d6bd_4_k_cu_4fbb44ec4cuda3std6ranges3__45__cpo4cendE
	.align		8
        /*00a0*/ 	.dword	_ZN34_INTERNAL_b089d6bd_4_k_cu_4fbb44ec4cuda3std6ranges3__45__cpo7advanceE
	.align		8
        /*00a8*/ 	.dword	_ZN34_INTERNAL_b089d6bd_4_k_cu_4fbb44ec4cuda3std6ranges3__45__cpo9iter_swapE
	.align		8
        /*00b0*/ 	.dword	_ZN34_INTERNAL_b089d6bd_4_k_cu_4fbb44ec4cuda3std6ranges3__45__cpo4nextE
	.align		8
        /*00b8*/ 	.dword	_ZN34_INTERNAL_b089d6bd_4_k_cu_4fbb44ec4cuda3std6ranges3__45__cpo4prevE
	.align		8
        /*00c0*/ 	.dword	_ZN34_INTERNAL_b089d6bd_4_k_cu_4fbb44ec4cuda3std6ranges3__45__cpo4dataE
	.align		8
        /*00c8*/ 	.dword	_ZN34_INTERNAL_b089d6bd_4_k_cu_4fbb44ec4cuda3std6ranges3__45__cpo5cdataE
	.align		8
        /*00d0*/ 	.dword	_ZN34_INTERNAL_b089d6bd_4_k_cu_4fbb44ec4cuda3std6ranges3__45__cpo4sizeE
	.align		8
        /*00d8*/ 	.dword	_ZN34_INTERNAL_b089d6bd_4_k_cu_4fbb44ec4cuda3std6ranges3__45__cpo5ssizeE
	.align		8
        /*00e0*/ 	.dword	_ZN34_INTERNAL_b089d6bd_4_k_cu_4fbb44ec4cuda3std6ranges3__45__cpo8distanceE
	.align		8
        /*00e8*/ 	.dword	_ZN34_INTERNAL_b089d6bd_4_k_cu_4fbb44ec6thrust24THRUST_300001_SM_1000_NS8cuda_cub3parE
	.align		8
        /*00f0*/ 	.dword	_ZN34_INTERNAL_b089d6bd_4_k_cu_4fbb44ec6thrust24THRUST_300001_SM_1000_NS8cuda_cub10par_nosyncE
	.align		8
        /*00f8*/ 	.dword	_ZN34_INTERNAL_b089d6bd_4_k_cu_4fbb44ec6thrust24THRUST_300001_SM_1000_NS6system6detail10sequential3seqE
	.align		8
        /*0100*/ 	.dword	_ZN34_INTERNAL_b089d6bd_4_k_cu_4fbb44ec6thrust24THRUST_300001_SM_1000_NS6system3cpp3parE
	.align		8
        /*0108*/ 	.dword	_ZN34_INTERNAL_b089d6bd_4_k_cu_4fbb44ec6thrust24THRUST_300001_SM_1000_NS12placeholders2_1E
	.align		8
        /*0110*/ 	.dword	_ZN34_INTERNAL_b089d6bd_4_k_cu_4fbb44ec6thrust24THRUST_300001_SM_1000_NS12placeholders2_2E
	.align		8
        /*0118*/ 	.dword	_ZN34_INTERNAL_b089d6bd_4_k_cu_4fbb44ec6thrust24THRUST_300001_SM_1000_NS12placeholders2_3E
	.align		8
        /*0120*/ 	.dword	_ZN34_INTERNAL_b089d6bd_4_k_cu_4fbb44ec6thrust24THRUST_300001_SM_1000_NS12placeholders2_4E
	.align		8
        /*0128*/ 	.dword	_ZN34_INTERNAL_b089d6bd_4_k_cu_4fbb44ec6thrust24THRUST_300001_SM_1000_NS12placeholders2_5E
	.align		8
        /*0130*/ 	.dword	_ZN34_INTERNAL_b089d6bd_4_k_cu_4fbb44ec6thrust24THRUST_300001_SM_1000_NS12placeholders2_6E
	.align		8
        /*0138*/ 	.dword	_ZN34_INTERNAL_b089d6bd_4_k_cu_4fbb44ec6thrust24THRUST_300001_SM_1000_NS12placeholders2_7E
	.align		8
        /*0140*/ 	.dword	_ZN34_INTERNAL_b089d6bd_4_k_cu_4fbb44ec6thrust24THRUST_300001_SM_1000_NS12placeholders2_8E
	.align		8
        /*0148*/ 	.dword	_ZN34_INTERNAL_b089d6bd_4_k_cu_4fbb44ec6thrust24THRUST_300001_SM_1000_NS12placeholders2_9E
	.align		8
        /*0150*/ 	.dword	_ZN34_INTERNAL_b089d6bd_4_k_cu_4fbb44ec6thrust24THRUST_300001_SM_1000_NS12placeholders3_10E
	.align		8
        /*0158*/ 	.dword	_ZN34_INTERNAL_b089d6bd_4_k_cu_4fbb44ec6thrust24THRUST_300001_SM_1000_NS3seqE
	.align		8
        /*0160*/ 	.dword	_ZN34_INTERNAL_b089d6bd_4_k_cu_4fbb44ec6thrust24THRUST_300001_SM_1000_NS6deviceE


//--------------------- .text._ZN3cub18CUB_300001_SM_10006detail11EmptyKernelIvEEvv --------------------------
	.section	.text._ZN3cub18CUB_300001_SM_10006detail11EmptyKernelIvEEvv,"ax",@progbits
	.align	128
        .global         _ZN3cub18CUB_300001_SM_10006detail11EmptyKernelIvEEvv
        .type           _ZN3cub18CUB_300001_SM_10006detail11EmptyKernelIvEEvv,@function
        .size           _ZN3cub18CUB_300001_SM_10006detail11EmptyKernelIvEEvv,(.L_x_102 - _ZN3cub18CUB_300001_SM_10006detail11EmptyKernelIvEEvv)
        .other          _ZN3cub18CUB_300001_SM_10006detail11EmptyKernelIvEEvv,@"STO_CUDA_ENTRY STV_DEFAULT"
_ZN3cub18CUB_300001_SM_10006detail11EmptyKernelIvEEvv:
.text._ZN3cub18CUB_300001_SM_10006detail11EmptyKernelIvEEvv:
[----:B------:R-:W-:Y:S01]  /*0000*/  LDC R1, c[0x0][0x37c] ;  /* 0x0000df00ff017b82 */ /* 0x000fe20000000800 */
[----:B------:R-:W-:Y:S05]  /*0010*/  EXIT ;  /* 0x000000000000794d */ /* 0x000fea0003800000 */
.L_x_0:
[----:B------:R-:W-:-:S00]  /*0020*/  BRA `(.L_x_0) ;  /* 0xfffffffc00fc7947 */ /* 0x000fc0000383ffff */
[----:B------:R-:W-:-:S00]  /*0030*/  NOP ;  /* 0x0000000000007918 */ /* 0x000fc00000000000 */
        /* <DEDUP_REMOVED lines=12> */
.L_x_102:


//--------------------- .text._Z23rearrangeMatrixPositionPdPKdiii --------------------------
	.section	.text._Z23rearrangeMatrixPositionPdPKdiii,"ax",@progbits
	.align	128
        .global         _Z23rearrangeMatrixPositionPdPKdiii
        .type           _Z23rearrangeMatrixPositionPdPKdiii,@function
        .size           _Z23rearrangeMatrixPositionPdPKdiii,(.L_x_103 - _Z23rearrangeMatrixPositionPdPKdiii)
        .other          _Z23rearrangeMatrixPositionPdPKdiii,@"STO_CUDA_ENTRY STV_DEFAULT"
_Z23rearrangeMatrixPositionPdPKdiii:
.text._Z23rearrangeMatrixPositionPdPKdiii:
[----:B------:R-:W-:Y:S01]  /*0000*/  LDC R1, c[0x0][0x37c] ;  /* 0x0000df00ff017b82 */ /* 0x000fe20000000800 */
[----:B------:R-:W0:Y:S07]  /*0010*/  S2R R5, SR_TID.X ;  /* 0x0000000000057919 */ /* 0x000e2e0000002100 */
[----:B------:R-:W1:Y:S01]  /*0020*/  LDC.64 R2, c[0x0][0x390] ;  /* 0x0000e400ff027b82 */ /* 0x000e620000000a00 */
[----:B------:R-:W1:Y:S07]  /*0030*/  LDCU UR5, c[0x0][0x398] ;  /* 0x00007300ff0577ac */ /* 0x000e6e0008000800 */
[----:B------:R-:W0:Y:S08]  /*0040*/  S2UR UR4, SR_CTAID.X ;  /* 0x00000000000479c3 */ /* 0x000e300000002500 */
[----:B------:R-:W0:Y:S01]  /*0050*/  LDC R0, c[0x0][0x360] ;  /* 0x0000d800ff007b82 */ /* 0x000e220000000800 */
[----:B-1----:R-:W-:-:S02]  /*0060*/  IMAD R3, R3, UR5, RZ ;  /* 0x0000000503037c24 */ /* 0x002fc4000f8e02ff */
[----:B0-----:R-:W-:Y:S02]  /*0070*/  IMAD R0, R0, UR4, R5 ;  /* 0x0000000400007c24 */ /* 0x001fe4000f8e0205 */
[----:B------:R-:W-:-:S05]  /*0080*/  IMAD R5, R3, R2, RZ ;  /* 0x0000000203057224 */ /* 0x000fca00078e02ff */
[----:B------:R-:W-:-:S13]  /*0090*/  ISETP.GE.AND P0, PT, R0, R5, PT ;  /* 0x000000050000720c */ /* 0x000fda0003f06270 */
[----:B------:R-:W-:Y:S05]  /*00a0*/  @P0 EXIT ;  /* 0x000000000000094d */ /* 0x000fea0003800000 */
[----:B------:R-:W0:Y:S01]  /*00b0*/  LDC.64 R4, c[0x0][0x388] ;  /* 0x0000e200ff047b82 */ /* 0x000e220000000a00 */
[----:B------:R-:W1:Y:S01]  /*00c0*/  LDCU.64 UR4, c[0x0][0x358] ;  /* 0x00006b00ff0477ac */ /* 0x000e620008000a00 */
[----:B0-----:R-:W-:-:S06]  /*00d0*/  IMAD.WIDE R4, R0, 0x8, R4 ;  /* 0x0000000800047825 */ /* 0x001fcc00078e0204 */
[----:B-1----:R-:W2:Y:S01]  /*00e0*/  LDG.E.64 R4, desc[UR4][R4.64] ;  /* 0x0000000404047981 */ /* 0x002ea2000c1e1b00 */
[-C--:B------:R-:W-:Y:S02]  /*00f0*/  IABS R9, R3.reuse ;  /* 0x0000000300097213 */ /* 0x080fe40000000000 */
[----:B------:R-:W-:Y:S02]  /*0100*/  IABS R12, R3 ;  /* 0x00000003000c7213 */ /* 0x000fe40000000000 */
[----:B------:R-:W0:Y:S08]  /*0110*/  I2F.RP R8, R9 ;  /* 0x0000000900087306 */ /* 0x000e300000209400 */
[----:B0-----:R-:W0:Y:S02]  /*0120*/  MUFU.RCP R8, R8 ;  /* 0x0000000800087308 */ /* 0x001e240000001000 */
[----:B0-----:R-:W-:Y:S01]  /*0130*/  IADD3 R6, PT, PT, R8, 0xffffffe, RZ ;  /* 0x0ffffffe08067810 */ /* 0x001fe20007ffe0ff */
[----:B------:R-:W-:-:S05]  /*0140*/  IMAD.MOV R8, RZ, RZ, -R12 ;  /* 0x000000ffff087224 */ /* 0x000fca00078e0a0c */
[----:B------:R0:W1:Y:S02]  /*0150*/  F2I.FTZ.U32.TRUNC.NTZ R7, R6 ;  /* 0x0000000600077305 */ /* 0x000064000021f000 */
[----:B0-----:R-:W-:Y:S02]  /*0160*/  HFMA2 R6, -RZ, RZ, 0, 0 ;  /* 0x00000000ff067431 */ /* 0x001fe400000001ff */
[----:B-1----:R-:W-:-:S04]  /*0170*/  IMAD.MOV R10, RZ, RZ, -R7 ;  /* 0x000000ffff0a7224 */ /* 0x002fc800078e0a07 */
[----:B------:R-:W-:Y:S01]  /*0180*/  IMAD R11, R10, R9, RZ ;  /* 0x000000090a0b7224 */ /* 0x000fe200078e02ff */
[----:B------:R-:W-:-:S03]  /*0190*/  IABS R10, R0 ;  /* 0x00000000000a7213 */ /* 0x000fc60000000000 */
[----:B------:R-:W-:-:S06]  /*01a0*/  IMAD.HI.U32 R7, R7, R11, R6 ;  /* 0x0000000b07077227 */ /* 0x000fcc00078e0006 */
[----:B------:R-:W-:-:S04]  /*01b0*/  IMAD.HI.U32 R7, R7, R10, RZ ;  /* 0x0000000a07077227 */ /* 0x000fc800078e00ff */
[----:B------:R-:W-:-:S05]  /*01c0*/  IMAD R6, R7, R8, R10 ;  /* 0x0000000807067224 */ /* 0x000fca00078e020a */
[----:B------:R-:W-:-:S13]  /*01d0*/  ISETP.GT.U32.AND P2, PT, R9, R6, PT ;  /* 0x000000060900720c */ /* 0x000fda0003f44070 */
[-C--:B------:R-:W-:Y:S01]  /*01e0*/  @!P2 IADD3 R6, PT, PT, R6, -R9.reuse, RZ ;  /* 0x800000090606a210 */ /* 0x080fe20007ffe0ff */
[----:B------:R-:W-:Y:S01]  /*01f0*/  @!P2 VIADD R7, R7, 0x1 ;  /* 0x000000010707a836 */ /* 0x000fe20000000000 */
[----:B------:R-:W-:Y:S02]  /*0200*/  ISETP.NE.AND P2, PT, R3, RZ, PT ;  /* 0x000000ff0300720c */ /* 0x000fe40003f45270 */
[----:B------:R-:W-:Y:S02]  /*0210*/  ISETP.GE.U32.AND P0, PT, R6, R9, PT ;  /* 0x000000090600720c */ /* 0x000fe40003f06070 */
[----:B------:R-:W-:-:S04]  /*0220*/  LOP3.LUT R6, R0, R3, RZ, 0x3c, !PT ;  /* 0x0000000300067212 */ /* 0x000fc800078e3cff */
[----:B------:R-:W-:-:S07]  /*0230*/  ISETP.GE.AND P1, PT, R6, RZ, PT ;  /* 0x000000ff0600720c */ /* 0x000fce0003f26270 */
[----:B------:R-:W-:-:S05]  /*0240*/  @P0 IADD3 R7, PT, PT, R7, 0x1, RZ ;  /* 0x0000000107070810 */ /* 0x000fca0007ffe0ff */
[----:B------:R-:W-:Y:S02]  /*0250*/  IMAD.MOV.U32 R9, RZ, RZ, R7 ;  /* 0x000000ffff097224 */ /* 0x000fe400078e0007 */
[----:B------:R-:W0:Y:S03]  /*0260*/  LDC.64 R6, c[0x0][0x380] ;  /* 0x0000e000ff067b82 */ /* 0x000e260000000a00 */
[----:B------:R-:W-:Y:S02]  /*0270*/  @!P1 IADD3 R9, PT, PT, -R9, RZ, RZ ;  /* 0x000000ff09099210 */ /* 0x000fe40007ffe1ff */
[----:B------:R-:W-:-:S04]  /*0280*/  @!P2 LOP3.LUT R9, RZ, R3, RZ, 0x33, !PT ;  /* 0x00000003ff09a212 */ /* 0x000fc800078e33ff */
[----:B------:R-:W-:-:S05]  /*0290*/  IADD3 R8, PT, PT, -R9, RZ, RZ ;  /* 0x000000ff09087210 */ /* 0x000fca0007ffe1ff */
[----:B------:R-:W-:-:S04]  /*02a0*/  IMAD R0, R3, R8, R0 ;  /* 0x0000000803007224 */ /* 0x000fc800078e0200 */
[----:B------:R-:W-:-:S04]  /*02b0*/  IMAD R3, R0, R2, R9 ;  /* 0x0000000200037224 */ /* 0x000fc800078e0209 */
[----:B0-----:R-:W-:-:S05]  /*02c0*/  IMAD.WIDE R2, R3, 0x8, R6 ;  /* 0x0000000803027825 */ /* 0x001fca00078e0206 */
[----:B--2---:R-:W-:Y:S01]  /*02d0*/  STG.E.64 desc[UR4][R2.64], R4 ;  /* 0x0000000402007986 */ /* 0x004fe2000c101b04 */
[----:B------:R-:W-:Y:S05]  /*02e0*/  EXIT ;  /* 0x000000000000794d */ /* 0x000fea0003800000 */
.L_x_1:
        /* <DEDUP_REMOVED lines=9> */
.L_x_103:


//--------------------- .text._Z32calculateInterSubjectCorrelationPdPKdii --------------------------
	.section	.text._Z32calculateInterSubjectCorrelationPdPKdii,"ax",@progbits
	.align	128
        .global         _Z32calculateInterSubjectCorrelationPdPKdii
        .type           _Z32calculateInterSubjectCorrelationPdPKdii,@function
        .size           _Z32calculateInterSubjectCorrelationPdPKdii,(.L_x_99 - _Z32calculateInterSubjectCorrelationPdPKdii)
        .other          _Z32calculateInterSubjectCorrelationPdPKdii,@"STO_CUDA_ENTRY STV_DEFAULT"
_Z32calculateInterSubjectCorrelationPdPKdii:
.text._Z32calculateInterSubjectCorrelationPdPKdii:
[----:B------:R-:W-:Y:S01]  /*0000*/  LDC R1, c[0x0][0x37c] ;  /* 0x0000df00ff017b82 */ /* 0x000fe20000000800 */
[----:B------:R-:W0:Y:S07]  /*0010*/  S2R R3, SR_TID.X ;  /* 0x0000000000037919 */ /* 0x000e2e0000002100 */
[----:B------:R-:W0:Y:S01]  /*0020*/  S2UR UR4, SR_CTAID.X ;  /* 0x00000000000479c3 */ /* 0x000e220000002500 */
[----:B------:R-:W1:Y:S07]  /*0030*/  LDCU UR5, c[0x0][0x394] ;  /* 0x00007280ff0577ac */ /* 0x000e6e0008000800 */
[----:B------:R-:W0:Y:S02]  /*0040*/  LDC R0, c[0x0][0x360] ;  /* 0x0000d800ff007b82 */ /* 0x000e240000000800 */
[----:B0-----:R-:W-:-:S05]  /*0050*/  IMAD R0, R0, UR4, R3 ;  /* 0x0000000400007c24 */ /* 0x001fca000f8e0203 */
[----:B-1----:R-:W-:-:S13]  /*0060*/  ISETP.GE.AND P0, PT, R0, UR5, PT ;  /* 0x0000000500007c0c */ /* 0x002fda000bf06270 */
[----:B------:R-:W-:Y:S05]  /*0070*/  @P0 EXIT ;  /* 0x000000000000094d */ /* 0x000fea0003800000 */
[----:B------:R-:W0:Y:S01]  /*0080*/  LDCU UR5, c[0x0][0x390] ;  /* 0x00007200ff0577ac */ /* 0x000e220008000800 */
[----:B------:R-:W-:Y:S01]  /*0090*/  CS2R R10, SRZ ;  /* 0x00000000000a7805 */ /* 0x000fe2000001ff00 */
[----:B------:R-:W1:Y:S01]  /*00a0*/  LDCU.64 UR8, c[0x0][0x358] ;  /* 0x00006b00ff0877ac */ /* 0x000e620008000a00 */
[----:B0-----:R-:W-:-:S04]  /*00b0*/  UIADD3 UR4, UPT, UPT, UR5, -0x1, URZ ;  /* 0xffffffff05047890 */ /* 0x001fc8000fffe0ff */
[----:B------:R-:W-:-:S04]  /*00c0*/  UIMAD UR4, UR4, UR5, URZ ;  /* 0x00000005040472a4 */ /* 0x000fc8000f8e02ff */
[----:B------:R-:W-:Y:S02]  /*00d0*/  UISETP.GE.AND UP0, UPT, UR4, 0x2, UPT ;  /* 0x000000020400788c */ /* 0x000fe4000bf06270 */
[----:B------:R-:W-:-:S04]  /*00e0*/  ULEA.HI UR5, UR4, UR4, URZ, 0x1 ;  /* 0x0000000404057291 */ /* 0x000fc8000f8f08ff */
[----:B------:R-:W-:-:S03]  /*00f0*/  USHF.R.S32.HI UR5, URZ, 0x1, UR5 ;  /* 0x00000001ff057899 */ /* 0x000fc60008011405 */
[----:B-1----:R-:W-:Y:S09]  /*0100*/  BRA.U !UP0, `(.L_x_2) ;  /* 0x0000000508d07547 */ /* 0x002ff2000b800000 */
[----:B------:R-:W-:Y:S02]  /*0110*/  UIADD3 UR4, UPT, UPT, UR5, -0x1, URZ ;  /* 0xffffffff05047890 */ /* 0x000fe4000fffe0ff */
[----:B------:R-:W-:Y:S01]  /*0120*/  IMAD R20, R0, UR5, RZ ;  /* 0x0000000500147c24 */ /* 0x000fe2000f8e02ff */
[----:B------:R-:W-:Y:S01]  /*0130*/  ULOP3.LUT UR6, UR5, 0xf, URZ, 0xc0, !UPT ;  /* 0x0000000f05067892 */ /* 0x000fe2000f8ec0ff */
[----:B------:R-:W-:Y:S01]  /*0140*/  CS2R R10, SRZ ;  /* 0x00000000000a7805 */ /* 0x000fe2000001ff00 */
[----:B------:R-:W-:Y:S02]  /*0150*/  UISETP.GE.U32.AND UP1, UPT, UR4, 0xf, UPT ;  /* 0x0000000f0400788c */ /* 0x000fe4000bf26070 */
[----:B------:R-:W-:Y:S01]  /*0160*/  SHF.R.S32.HI R21, RZ, 0x1f, R20 ;  /* 0x0000001fff157819 */ /* 0x000fe20000011414 */
[----:B------:R-:W-:Y:S01]  /*0170*/  UISETP.NE.AND UP0, UPT, UR6, URZ, UPT ;  /* 0x000000ff0600728c */ /* 0x000fe2000bf05270 */
[----:B------:R-:W-:-:S05]  /*0180*/  UMOV UR4, URZ ;  /* 0x000000ff00047c82 */ /* 0x000fca0008000000 */
[----:B------:R-:W-:Y:S05]  /*0190*/  BRA.U !UP1, `(.L_x_3) ;  /* 0x0000000109b47547 */ /* 0x000fea000b800000 */
[----:B------:R-:W0:Y:S01]  /*01a0*/  LDCU.64 UR10, c[0x0][0x388] ;  /* 0x00007100ff0a77ac */ /* 0x000e220008000a00 */
[----:B------:R-:W-:Y:S01]  /*01b0*/  CS2R R10, SRZ ;  /* 0x00000000000a7805 */ /* 0x000fe2000001ff00 */
[----:B------:R-:W-:-:S04]  /*01c0*/  ULOP3.LUT UR4, UR5, 0x3ffffff0, URZ, 0xc0, !UPT ;  /* 0x3ffffff005047892 */ /* 0x000fc8000f8ec0ff */
[----:B------:R-:W-:Y:S01]  /*01d0*/  UIADD3 UR7, UPT, UPT, -UR4, URZ, URZ ;  /* 0x000000ff04077290 */ /* 0x000fe2000fffe1ff */
[----:B0-----:R-:W-:-:S04]  /*01e0*/  LEA R2, P0, R20, UR10, 0x3 ;  /* 0x0000000a14027c11 */ /* 0x001fc8000f8018ff */
[----:B------:R-:W-:Y:S02]  /*01f0*/  IADD3 R2, P1, PT, R2, 0x40, RZ ;  /* 0x0000004002027810 */ /* 0x000fe40007f3e0ff */
[----:B------:R-:W-:-:S05]  /*0200*/  LEA.HI.X R3, R20, UR11, R21, 0x3, P0 ;  /* 0x0000000b14037c11 */ /* 0x000fca00080f1c15 */
[----:B------:R-:W-:-:S07]  /*0210*/  IMAD.X R3, RZ, RZ, R3, P1 ;  /* 0x000000ffff037224 */ /* 0x000fce00008e0603 */
.L_x_4:
[----:B------:R-:W2:Y:S04]  /*0220*/  LDG.E.64 R12, desc[UR8][R2.64+-0x40] ;  /* 0xffffc008020c7981 */ /* 0x000ea8000c1e1b00 */
[----:B------:R-:W3:Y:S04]  /*0230*/  LDG.E.64 R24, desc[UR8][R2.64+-0x38] ;  /* 0xffffc80802187981 */ /* 0x000ee8000c1e1b00 */
[----:B------:R-:W4:Y:S04]  /*0240*/  LDG.E.64 R18, desc[UR8][R2.64+-0x30] ;  /* 0xffffd00802127981 */ /* 0x000f28000c1e1b00 */
[----:B------:R-:W5:Y:S04]  /*0250*/  LDG.E.64 R22, desc[UR8][R2.64+-0x28] ;  /* 0xffffd80802167981 */ /* 0x000f68000c1e1b00 */
[----:B------:R-:W5:Y:S04]  /*0260*/  LDG.E.64 R16, desc[UR8][R2.64+-0x20] ;  /* 0xffffe00802107981 */ /* 0x000f68000c1e1b00 */
[----:B------:R-:W5:Y:S04]  /*0270*/  LDG.E.64 R8, desc[UR8][R2.64+-0x18] ;  /* 0xffffe80802087981 */ /* 0x000f68000c1e1b00 */
[----:B------:R-:W5:Y:S04]  /*0280*/  LDG.E.64 R6, desc[UR8][R2.64+-0x10] ;  /* 0xfffff00802067981 */ /* 0x000f68000c1e1b00 */
[----:B------:R-:W5:Y:S04]  /*0290*/  LDG.E.64 R4, desc[UR8][R2.64+-0x8] ;  /* 0xfffff80802047981 */ /* 0x000f68000c1e1b00 */
[----:B------:R-:W5:Y:S01]  /*02a0*/  LDG.E.64 R14, desc[UR8][R2.64] ;  /* 0x00000008020e7981 */ /* 0x000f62000c1e1b00 */
[----:B--2---:R-:W-:-:S03]  /*02b0*/  DADD R10, R12, R10 ;  /* 0x000000000c0a7229 */ /* 0x004fc6000000000a */
[----:B------:R-:W2:Y:S05]  /*02c0*/  LDG.E.64 R12, desc[UR8][R2.64+0x8] ;  /* 0x00000808020c7981 */ /* 0x000eaa000c1e1b00 */
[----:B---3--:R-:W-:Y:S02]  /*02d0*/  DADD R24, R10, R24 ;  /* 0x000000000a187229 */ /* 0x008fe40000000018 */
[----:B------:R-:W3:Y:S06]  /*02e0*/  LDG.E.64 R10, desc[UR8][R2.64+0x10] ;  /* 0x00001008020a7981 */ /* 0x000eec000c1e1b00 */
[----:B----4-:R-:W-:Y:S01]  /*02f0*/  DADD R24, R24, R18 ;  /* 0x0000000018187229 */ /* 0x010fe20000000012 */
[----:B------:R-:W4:Y:S07]  /*0300*/  LDG.E.64 R18, desc[UR8][R2.64+0x18] ;  /* 0x0000180802127981 */ /* 0x000f2e000c1e1b00 */
[----:B-----5:R-:W-:Y:S01]  /*0310*/  DADD R24, R24, R22 ;  /* 0x0000000018187229 */ /* 0x020fe20000000016 */
[----:B------:R-:W5:Y:S07]  /*0320*/  LDG.E.64 R22, desc[UR8][R2.64+0x20] ;  /* 0x0000200802167981 */ /* 0x000f6e000c1e1b00 */
[----:B------:R-:W-:Y:S01]  /*0330*/  DADD R24, R24, R16 ;  /* 0x0000000018187229 */ /* 0x000fe20000000010 */
[----:B------:R-:W5:Y:S07]  /*0340*/  LDG.E.64 R16, desc[UR8][R2.64+0x28] ;  /* 0x0000280802107981 */ /* 0x000f6e000c1e1b00 */
[----:B------:R-:W-:Y:S01]  /*0350*/  DADD R24, R24, R8 ;  /* 0x0000000018187229 */ /* 0x000fe20000000008 */
[----:B------:R-:W5:Y:S07]  /*0360*/  LDG.E.64 R8, desc[UR8][R2.64+0x30] ;  /* 0x0000300802087981 */ /* 0x000f6e000c1e1b00 */
[----:B------:R-:W-:Y:S01]  /*0370*/  DADD R24, R24, R6 ;  /* 0x0000000018187229 */ /* 0x000fe20000000006 */
[----:B------:R0:W5:Y:S01]  /*0380*/  LDG.E.64 R6, desc[UR8][R2.64+0x38] ;  /* 0x0000380802067981 */ /* 0x000162000c1e1b00 */
[----:B------:R-:W-:-:S04]  /*0390*/  UIADD3 UR7, UPT, UPT, UR7, 0x10, URZ ;  /* 0x0000001007077890 */ /* 0x000fc8000fffe0ff */
[----:B------:R-:W-:Y:S02]  /*03a0*/  UISETP.NE.AND UP1, UPT, UR7, URZ, UPT ;  /* 0x000000ff0700728c */ /* 0x000fe4000bf25270 */
[----:B------:R-:W-:Y:S01]  /*03b0*/  DADD R4, R24, R4 ;  /* 0x0000000018047229 */ /* 0x000fe20000000004 */
[----:B0-----:R-:W-:-:S07]  /*03c0*/  IADD3 R2, P0, PT, R2, 0x80, RZ ;  /* 0x0000008002027810 */ /* 0x001fce0007f1e0ff */
[----:B------:R-:W-:Y:S01]  /*03d0*/  DADD R4, R4, R14 ;  /* 0x0000000004047229 */ /* 0x000fe2000000000e */
[----:B------:R-:W-:-:S07]  /*03e0*/  IMAD.X R3, RZ, RZ, R3, P0 ;  /* 0x000000ffff037224 */ /* 0x000fce00000e0603 */
[----:B--2---:R-:W-:-:S08]  /*03f0*/  DADD R4, R4, R12 ;  /* 0x0000000004047229 */ /* 0x004fd0000000000c */
[----:B---3--:R-:W-:-:S08]  /*0400*/  DADD R4, R4, R10 ;  /* 0x0000000004047229 */ /* 0x008fd0000000000a */
[----:B----4-:R-:W-:-:S08]  /*0410*/  DADD R4, R4, R18 ;  /* 0x0000000004047229 */ /* 0x010fd00000000012 */
[----:B-----5:R-:W-:-:S08]  /*0420*/  DADD R4, R4, R22 ;  /* 0x0000000004047229 */ /* 0x020fd00000000016 */
[----:B------:R-:W-:-:S08]  /*0430*/  DADD R4, R4, R16 ;  /* 0x0000000004047229 */ /* 0x000fd00000000010 */
[----:B------:R-:W-:-:S08]  /*0440*/  DADD R4, R4, R8 ;  /* 0x0000000004047229 */ /* 0x000fd00000000008 */
[----:B------:R-:W-:Y:S01]  /*0450*/  DADD R10, R4, R6 ;  /* 0x00000000040a7229 */ /* 0x000fe20000000006 */
[----:B------:R-:W-:Y:S10]  /*0460*/  BRA.U UP1, `(.L_x_4) ;  /* 0xfffffffd016c7547 */ /* 0x000ff4000b83ffff */
.L_x_3:
[----:B------:R-:W-:Y:S05]  /*0470*/  BRA.U !UP0, `(.L_x_2) ;  /* 0x0000000108f47547 */ /* 0x000fea000b800000 */
[----:B------:R-:W-:Y:S02]  /*0480*/  UISETP.GE.U32.AND UP0, UPT, UR6, 0x8, UPT ;  /* 0x000000080600788c */ /* 0x000fe4000bf06070 */
[----:B------:R-:W-:-:S04]  /*0490*/  ULOP3.LUT UR7, UR5, 0x7, URZ, 0xc0, !UPT ;  /* 0x0000000705077892 */ /* 0x000fc8000f8ec0ff */
[----:B------:R-:W-:-:S03]  /*04a0*/  UISETP.NE.AND UP1, UPT, UR7, URZ, UPT ;  /* 0x000000ff0700728c */ /* 0x000fc6000bf25270 */
[----:B------:R-:W-:Y:S08]  /*04b0*/  BRA.U !UP0, `(.L_x_5) ;  /* 0x0000000108587547 */ /* 0x000ff0000b800000 */
[----:B------:R-:W0:Y:S01]  /*04c0*/  LDCU.64 UR10, c[0x0][0x388] ;  /* 0x00007100ff0a77ac */ /* 0x000e220008000a00 */
[----:B------:R-:W-:-:S05]  /*04d0*/  IADD3 R2, P0, PT, R20, UR4, RZ ;  /* 0x0000000414027c10 */ /* 0x000fca000ff1e0ff */
[----:B------:R-:W-:Y:S01]  /*04e0*/  IMAD.X R3, RZ, RZ, R21, P0 ;  /* 0x000000ffff037224 */ /* 0x000fe200000e0615 */
[----:B0-----:R-:W-:-:S04]  /*04f0*/  LEA R16, P0, R2, UR10, 0x3 ;  /* 0x0000000a02107c11 */ /* 0x001fc8000f8018ff */
[----:B------:R-:W-:-:S05]  /*0500*/  LEA.HI.X R17, R2, UR11, R3, 0x3, P0 ;  /* 0x0000000b02117c11 */ /* 0x000fca00080f1c03 */
[----:B------:R-:W2:Y:S04]  /*0510*/  LDG.E.64 R18, desc[UR8][R16.64] ;  /* 0x0000000810127981 */ /* 0x000ea8000c1e1b00 */
[----:B------:R-:W3:Y:S04]  /*0520*/  LDG.E.64 R22, desc[UR8][R16.64+0x8] ;  /* 0x0000080810167981 */ /* 0x000ee8000c1e1b00 */
[----:B------:R-:W4:Y:S04]  /*0530*/  LDG.E.64 R12, desc[UR8][R16.64+0x10] ;  /* 0x00001008100c7981 */ /* 0x000f28000c1e1b00 */
[----:B------:R-:W5:Y:S04]  /*0540*/  LDG.E.64 R8, desc[UR8][R16.64+0x18] ;  /* 0x0000180810087981 */ /* 0x000f68000c1e1b00 */
[----:B------:R-:W5:Y:S04]  /*0550*/  LDG.E.64 R6, desc[UR8][R16.64+0x20] ;  /* 0x0000200810067981 */ /* 0x000f68000c1e1b00 */
[----:B------:R-:W5:Y:S04]  /*0560*/  LDG.E.64 R4, desc[UR8][R16.64+0x28] ;  /* 0x0000280810047981 */ /* 0x000f68000c1e1b00 */
[----:B------:R-:W5:Y:S04]  /*0570*/  LDG.E.64 R2, desc[UR8][R16.64+0x30] ;  /* 0x0000300810027981 */ /* 0x000f68000c1e1b00 */
[----:B------:R-:W5:Y:S01]  /*0580*/  LDG.E.64 R14, desc[UR8][R16.64+0x38] ;  /* 0x00003808100e7981 */ /* 0x000f62000c1e1b00 */
[----:B------:R-:W-:Y:S01]  /*0590*/  UIADD3 UR4, UPT, UPT, UR4, 0x8, URZ ;  /* 0x0000000804047890 */ /* 0x000fe2000fffe0ff */
[----:B--2---:R-:W-:-:S08]  /*05a0*/  DADD R18, R10, R18 ;  /* 0x000000000a127229 */ /* 0x004fd00000000012 */
[----:B---3--:R-:W-:-:S08]  /*05b0*/  DADD R18, R18, R22 ;  /* 0x0000000012127229 */ /* 0x008fd00000000016 */
[----:B----4-:R-:W-:-:S08]  /*05c0*/  DADD R12, R18, R12 ;  /* 0x00000000120c7229 */ /* 0x010fd0000000000c */
[----:B-----5:R-:W-:-:S08]  /*05d0*/  DADD R8, R12, R8 ;  /* 0x000000000c087229 */ /* 0x020fd00000000008 */
[----:B------:R-:W-:-:S08]  /*05e0*/  DADD R6, R8, R6 ;  /* 0x0000000008067229 */ /* 0x000fd00000000006 */
[----:B------:R-:W-:-:S08]  /*05f0*/  DADD R4, R6, R4 ;  /* 0x0000000006047229 */ /* 0x000fd00000000004 */
[----:B------:R-:W-:-:S08]  /*0600*/  DADD R2, R4, R2 ;  /* 0x0000000004027229 */ /* 0x000fd00000000002 */
[----:B------:R-:W-:-:S11]  /*0610*/  DADD R10, R2, R14 ;  /* 0x00000000020a7229 */ /* 0x000fd6000000000e */
.L_x_5:
        /* <DEDUP_REMOVED lines=13> */
[----:B------:R-:W5:Y:S01]  /*06f0*/  LDG.E.64 R12, desc[UR8][R2.64+0x18] ;  /* 0x00001808020c7981 */ /* 0x000f62000c1e1b00 */
[----:B------:R-:W-:Y:S01]  /*0700*/  UIADD3 UR4, UPT, UPT, UR4, 0x4, URZ ;  /* 0x0000000404047890 */ /* 0x000fe2000fffe0ff */
[----:B--2---:R-:W-:-:S08]  /*0710*/  DADD R4, R10, R4 ;  /* 0x000000000a047229 */ /* 0x004fd00000000004 */
[----:B---3--:R-:W-:-:S08]  /*0720*/  DADD R4, R4, R6 ;  /* 0x0000000004047229 */ /* 0x008fd00000000006 */
[----:B----4-:R-:W-:-:S08]  /*0730*/  DADD R4, R4, R8 ;  /* 0x0000000004047229 */ /* 0x010fd00000000008 */
[----:B-----5:R-:W-:-:S11]  /*0740*/  DADD R10, R4, R12 ;  /* 0x00000000040a7229 */ /* 0x020fd6000000000c */
.L_x_6:
[----:B------:R-:W-:Y:S05]  /*0750*/  BRA.U !UP1, `(.L_x_2) ;  /* 0x00000001093c7547 */ /* 0x000fea000b800000 */
[----:B------:R-:W0:Y:S01]  /*0760*/  LDCU.64 UR10, c[0x0][0x388] ;  /* 0x00007100ff0a77ac */ /* 0x000e220008000a00 */
[----:B------:R-:W-:Y:S01]  /*0770*/  IADD3 R5, P0, PT, R20, UR4, RZ ;  /* 0x0000000414057c10 */ /* 0x000fe2000ff1e0ff */
[----:B------:R-:W-:-:S04]  /*0780*/  UIADD3 UR6, UPT, UPT, -UR6, URZ, URZ ;  /* 0x000000ff06067290 */ /* 0x000fc8000fffe1ff */
[----:B------:R-:W-:Y:S01]  /*0790*/  IMAD.X R2, RZ, RZ, R21, P0 ;  /* 0x000000ffff027224 */ /* 0x000fe200000e0615 */
[----:B0-----:R-:W-:-:S04]  /*07a0*/  LEA R4, P1, R5, UR10, 0x3 ;  /* 0x0000000a05047c11 */ /* 0x001fc8000f8218ff */
[----:B------:R-:W-:-:S09]  /*07b0*/  LEA.HI.X R5, R5, UR11, R2, 0x3, P1 ;  /* 0x0000000b05057c11 */ /* 0x000fd200088f1c02 */
.L_x_7:
[----:B------:R-:W-:Y:S02]  /*07c0*/  IMAD.MOV.U32 R2, RZ, RZ, R4 ;  /* 0x000000ffff027224 */ /* 0x000fe400078e0004 */
[----:B------:R-:W-:-:S06]  /*07d0*/  IMAD.MOV.U32 R3, RZ, RZ, R5 ;  /* 0x000000ffff037224 */ /* 0x000fcc00078e0005 */
[----:B------:R-:W2:Y:S01]  /*07e0*/  LDG.E.64 R2, desc[UR8][R2.64] ;  /* 0x0000000802027981 */ /* 0x000ea2000c1e1b00 */
[----:B------:R-:W-:Y:S01]  /*07f0*/  UIADD3 UR6, UPT, UPT, UR6, 0x1, URZ ;  /* 0x0000000106067890 */ /* 0x000fe2000fffe0ff */
[----:B------:R-:W-:-:S03]  /*0800*/  IADD3 R4, P0, PT, R4, 0x8, RZ ;  /* 0x0000000804047810 */ /* 0x000fc60007f1e0ff */
[----:B------:R-:W-:Y:S02]  /*0810*/  UISETP.NE.AND UP0, UPT, UR6, URZ, UPT ;  /* 0x000000ff0600728c */ /* 0x000fe4000bf05270 */
[----:B------:R-:W-:Y:S01]  /*0820*/  IMAD.X R5, RZ, RZ, R5, P0 ;  /* 0x000000ffff057224 */ /* 0x000fe200000e0605 */
[----:B--2---:R-:W-:-:S06]  /*0830*/  DADD R10, R2, R10 ;  /* 0x00000000020a7229 */ /* 0x004fcc000000000a */
[----:B------:R-:W-:Y:S05]  /*0840*/  BRA.U UP0, `(.L_x_7) ;  /* 0xfffffffd00dc7547 */ /* 0x000fea000b83ffff */
.L_x_2:
[----:B------:R-:W0:Y:S01]  /*0850*/  I2F.F64 R4, UR5 ;  /* 0x0000000500047d12 */ /* 0x000e220008201c00 */
[----:B------:R-:W-:Y:S01]  /*0860*/  IMAD.MOV.U32 R2, RZ, RZ, 0x1 ;  /* 0x00000001ff027424 */ /* 0x000fe200078e00ff */
[----:B------:R-:W-:Y:S01]  /*0870*/  FSETP.GEU.AND P1, PT, |R11|, 6.5827683646048100446e-37, PT ;  /* 0x036000000b00780b */ /* 0x000fe20003f2e200 */
[----:B------:R-:W-:Y:S05]  /*0880*/  BSSY.RECONVERGENT B0, `(.L_x_8) ;  /* 0x0000010000007945 */ /* 0x000fea0003800200 */
[----:B0-----:R-:W0:Y:S02]  /*0890*/  MUFU.RCP64H R3, R5 ;  /* 0x0000000500037308 */ /* 0x001e240000001800 */
[----:B0-----:R-:W-:-:S08]  /*08a0*/  DFMA R6, -R4, R2, 1 ;  /* 0x3ff000000406742b */ /* 0x001fd00000000102 */
[----:B------:R-:W-:-:S08]  /*08b0*/  DFMA R6, R6, R6, R6 ;  /* 0x000000060606722b */ /* 0x000fd00000000006 */
[----:B------:R-:W-:-:S08]  /*08c0*/  DFMA R6, R2, R6, R2 ;  /* 0x000000060206722b */ /* 0x000fd00000000002 */
[----:B------:R-:W-:-:S08]  /*08d0*/  DFMA R2, -R4, R6, 1 ;  /* 0x3ff000000402742b */ /* 0x000fd00000000106 */
[----:B------:R-:W-:-:S08]  /*08e0*/  DFMA R2, R6, R2, R6 ;  /* 0x000000020602722b */ /* 0x000fd00000000006 */
[----:B------:R-:W-:-:S08]  /*08f0*/  DMUL R6, R2, R10 ;  /* 0x0000000a02067228 */ /* 0x000fd00000000000 */
[----:B------:R-:W-:-:S08]  /*0900*/  DFMA R8, -R4, R6, R10 ;  /* 0x000000060408722b */ /* 0x000fd0000000010a */
[----:B------:R-:W-:-:S10]  /*0910*/  DFMA R2, R2, R8, R6 ;  /* 0x000000080202722b */ /* 0x000fd40000000006 */
[----:B------:R-:W-:-:S05]  /*0920*/  FFMA R6, RZ, R5, R3 ;  /* 0x00000005ff067223 */ /* 0x000fca0000000003 */
[----:B------:R-:W-:-:S13]  /*0930*/  FSETP.GT.AND P0, PT, |R6|, 1.469367938527859385e-39, PT ;  /* 0x001000000600780b */ /* 0x000fda0003f04200 */
[----:B------:R-:W-:Y:S05]  /*0940*/  @P0 BRA P1, `(.L_x_9) ;  /* 0x00000000000c0947 */ /* 0x000fea0000800000 */
[----:B------:R-:W-:Y:S01]  /*0950*/  IMAD.MOV.U32 R6, RZ, RZ, R10 ;  /* 0x000000ffff067224 */ /* 0x000fe200078e000a */
[----:B------:R-:W-:-:S07]  /*0960*/  MOV R10, 0x980 ;  /* 0x00000980000a7802 */ /* 0x000fce0000000f00 */
[----:B------:R-:W-:Y:S05]  /*0970*/  CALL.REL.NOINC `($__internal_0_$__cuda_sm20_div_rn_f64_full) ;  /* 0x00000004005c7944 */ /* 0x000fea0003c00000 */
.L_x_9:
[----:B------:R-:W-:Y:S05]  /*0980*/  BSYNC.RECONVERGENT B0 ;  /* 0x0000000000007941 */ /* 0x000fea0003800200 */
.L_x_8:
[----:B------:R-:W-:Y:S01]  /*0990*/  DADD R2, R2, R2 ;  /* 0x0000000002027229 */ /* 0x000fe20000000002 */
[----:B------:R-:W-:Y:S01]  /*09a0*/  IMAD.MOV.U32 R4, RZ, RZ, 0x652b82fe ;  /* 0x652b82feff047424 */ /* 0x000fe200078e00ff */
[----:B------:R-:W-:Y:S01]  /*09b0*/  UMOV UR4, 0xfefa39ef ;  /* 0xfefa39ef00047882 */ /* 0x000fe20000000000 */
[----:B------:R-:W-:Y:S01]  /*09c0*/  IMAD.MOV.U32 R5, RZ, RZ, 0x3ff71547 ;  /* 0x3ff71547ff057424 */ /* 0x000fe200078e00ff */
[----:B------:R-:W-:Y:S01]  /*09d0*/  UMOV UR5, 0x3fe62e42 ;  /* 0x3fe62e4200057882 */ /* 0x000fe20000000000 */
[----:B------:R-:W-:Y:S04]  /*09e0*/  BSSY.RECONVERGENT B0, `(.L_x_10) ;  /* 0x0000037000007945 */ /* 0x000fe80003800200 */
[----:B------:R-:W-:Y:S01]  /*09f0*/  DFMA R4, R2, R4, 6.75539944105574400000e+15 ;  /* 0x433800000204742b */ /* 0x000fe20000000004 */
[----:B------:R-:W-:-:S07]  /*0a00*/  FSETP.GEU.AND P0, PT, |R3|, 4.1917929649353027344, PT ;  /* 0x4086232b0300780b */ /* 0x000fce0003f0e200 */
[----:B------:R-:W-:-:S08]  /*0a10*/  DADD R6, R4, -6.75539944105574400000e+15 ;  /* 0xc338000004067429 */ /* 0x000fd00000000000 */
[----:B------:R-:W-:Y:S01]  /*0a20*/  DFMA R8, R6, -UR4, R2 ;  /* 0x8000000406087c2b */ /* 0x000fe20008000002 */
[----:B------:R-:W-:Y:S01]  /*0a30*/  UMOV UR4, 0x3b39803f ;  /* 0x3b39803f00047882 */ /* 0x000fe20000000000 */
[----:B------:R-:W-:-:S06]  /*0a40*/  UMOV UR5, 0x3c7abc9e ;  /* 0x3c7abc9e00057882 */ /* 0x000fcc0000000000 */
[----:B------:R-:W-:Y:S01]  /*0a50*/  DFMA R6, R6, -UR4, R8 ;  /* 0x8000000406067c2b */ /* 0x000fe20008000008 */
[----:B------:R-:W-:Y:S01]  /*0a60*/  UMOV UR4, 0x69ce2bdf ;  /* 0x69ce2bdf00047882 */ /* 0x000fe20000000000 */
[----:B------:R-:W-:Y:S01]  /*0a70*/  IMAD.MOV.U32 R8, RZ, RZ, -0x35dec16 ;  /* 0xfca213eaff087424 */ /* 0x000fe200078e00ff */
[----:B------:R-:W-:Y:S01]  /*0a80*/  UMOV UR5, 0x3e5ade15 ;  /* 0x3e5ade1500057882 */ /* 0x000fe20000000000 */
[----:B------:R-:W-:-:S06]  /*0a90*/  IMAD.MOV.U32 R9, RZ, RZ, 0x3e928af3 ;  /* 0x3e928af3ff097424 */ /* 0x000fcc00078e00ff */
[----:B------:R-:W-:Y:S01]  /*0aa0*/  DFMA R8, R6, UR4, R8 ;  /* 0x0000000406087c2b */ /* 0x000fe20008000008 */
[----:B------:R-:W-:Y:S01]  /*0ab0*/  UMOV UR4, 0x62401315 ;  /* 0x6240131500047882 */ /* 0x000fe20000000000 */
[----:B------:R-:W-:-:S06]  /*0ac0*/  UMOV UR5, 0x3ec71dee ;  /* 0x3ec71dee00057882 */ /* 0x000fcc0000000000 */
[----:B------:R-:W-:Y:S01]  /*0ad0*/  DFMA R8, R6, R8, UR4 ;  /* 0x0000000406087e2b */ /* 0x000fe20008000008 */
        /* <DEDUP_REMOVED lines=20> */
[----:B------:R-:W-:-:S08]  /*0c20*/  DFMA R8, R6, R8, UR4 ;  /* 0x0000000406087e2b */ /* 0x000fd00008000008 */
[----:B------:R-:W-:-:S08]  /*0c30*/  DFMA R8, R6, R8, 1 ;  /* 0x3ff000000608742b */ /* 0x000fd00000000008 */
[----:B------:R-:W-:-:S10]  /*0c40*/  DFMA R8, R6, R8, 1 ;  /* 0x3ff000000608742b */ /* 0x000fd40000000008 */
[----:B------:R-:W-:Y:S02]  /*0c50*/  IMAD R7, R4, 0x100000, R9 ;  /* 0x0010000004077824 */ /* 0x000fe400078e0209 */
[----:B------:R-:W-:Y:S01]  /*0c60*/  IMAD.MOV.U32 R6, RZ, RZ, R8 ;  /* 0x000000ffff067224 */ /* 0x000fe200078e0008 */
[----:B------:R-:W-:Y:S06]  /*0c70*/  @!P0 BRA `(.L_x_11) ;  /* 0x0000000000348947 */ /* 0x000fec0003800000 */
[----:B------:R-:W-:Y:S01]  /*0c80*/  FSETP.GEU.AND P1, PT, |R3|, 4.2275390625, PT ;  /* 0x408748000300780b */ /* 0x000fe20003f2e200 */
[C---:B------:R-:W-:Y:S02]  /*0c90*/  DADD R6, R2.reuse, +INF ;  /* 0x7ff0000002067429 */ /* 0x040fe40000000000 */
[----:B------:R-:W-:-:S08]  /*0ca0*/  DSETP.GEU.AND P0, PT, R2, RZ, PT ;  /* 0x000000ff0200722a */ /* 0x000fd00003f0e000 */
[----:B------:R-:W-:Y:S02]  /*0cb0*/  FSEL R6, R6, RZ, P0 ;  /* 0x000000ff06067208 */ /* 0x000fe40000000000 */
[----:B------:R-:W-:Y:S01]  /*0cc0*/  @!P1 LEA.HI R5, R4, R4, RZ, 0x1 ;  /* 0x0000000404059211 */ /* 0x000fe200078f08ff */
[----:B------:R-:W-:Y:S01]  /*0cd0*/  @!P1 IMAD.MOV.U32 R2, RZ, RZ, R8 ;  /* 0x000000ffff029224 */ /* 0x000fe200078e0008 */
[----:B------:R-:W-:Y:S02]  /*0ce0*/  FSEL R7, R7, RZ, P0 ;  /* 0x000000ff07077208 */ /* 0x000fe40000000000 */
[----:B------:R-:W-:-:S05]  /*0cf0*/  @!P1 SHF.R.S32.HI R5, RZ, 0x1, R5 ;  /* 0x00000001ff059819 */ /* 0x000fca0000011405 */
[----:B------:R-:W-:Y:S02]  /*0d00*/  @!P1 IMAD.IADD R4, R4, 0x1, -R5 ;  /* 0x0000000104049824 */ /* 0x000fe400078e0a05 */
[----:B------:R-:W-:-:S03]  /*0d10*/  @!P1 IMAD R3, R5, 0x100000, R9 ;  /* 0x0010000005039824 */ /* 0x000fc600078e0209 */
[----:B------:R-:W-:Y:S01]  /*0d20*/  @!P1 LEA R5, R4, 0x3ff00000, 0x14 ;  /* 0x3ff0000004059811 */ /* 0x000fe200078ea0ff */
[----:B------:R-:W-:-:S06]  /*0d30*/  @!P1 IMAD.MOV.U32 R4, RZ, RZ, RZ ;  /* 0x000000ffff049224 */ /* 0x000fcc00078e00ff */
[----:B------:R-:W-:-:S11]  /*0d40*/  @!P1 DMUL R6, R2, R4 ;  /* 0x0000000402069228 */ /* 0x000fd60000000000 */
.L_x_11:
[----:B------:R-:W-:Y:S05]  /*0d50*/  BSYNC.RECONVERGENT B0 ;  /* 0x0000000000007941 */ /* 0x000fea0003800200 */
.L_x_10:
[C---:B------:R-:W-:Y:S01]  /*0d60*/  DADD R4, R6.reuse, 1 ;  /* 0x3ff0000006047429 */ /* 0x040fe20000000000 */
[----:B------:R-:W-:Y:S01]  /*0d70*/  IMAD.MOV.U32 R2, RZ, RZ, 0x1 ;  /* 0x00000001ff027424 */ /* 0x000fe200078e00ff */
[----:B------:R-:W-:Y:S01]  /*0d80*/  DADD R10, R6, -1 ;  /* 0xbff00000060a7429 */ /* 0x000fe20000000000 */
[----:B------:R-:W-:Y:S03]  /*0d90*/  BSSY.RECONVERGENT B0, `(.L_x_12) ;  /* 0x0000011000007945 */ /* 0x000fe60003800200 */
[----:B------:R-:W0:Y:S06]  /*0da0*/  MUFU.RCP64H R3, R5 ;  /* 0x0000000500037308 */ /* 0x000e2c0000001800 */
[----:B------:R-:W-:Y:S01]  /*0db0*/  FSETP.GEU.AND P1, PT, |R11|, 6.5827683646048100446e-37, PT ;  /* 0x036000000b00780b */ /* 0x000fe20003f2e200 */
        /* <DEDUP_REMOVED lines=14> */
.L_x_13:
[----:B------:R-:W-:Y:S05]  /*0ea0*/  BSYNC.RECONVERGENT B0 ;  /* 0x0000000000007941 */ /* 0x000fea0003800200 */
.L_x_12:
[----:B------:R-:W0:Y:S02]  /*0eb0*/  LDC.64 R4, c[0x0][0x380] ;  /* 0x0000e000ff047b82 */ /* 0x000e240000000a00 */
[----:B0-----:R-:W-:-:S05]  /*0ec0*/  IMAD.WIDE R4, R0, 0x8, R4 ;  /* 0x0000000800047825 */ /* 0x001fca00078e0204 */
[----:B------:R-:W-:Y:S01]  /*0ed0*/  STG.E.64 desc[UR8][R4.64], R2 ;  /* 0x0000000204007986 */ /* 0x000fe2000c101b08 */
[----:B------:R-:W-:Y:S05]  /*0ee0*/  EXIT ;  /* 0x000000000000794d */ /* 0x000fea0003800000 */
        .weak           $__internal_0_$__cuda_sm20_div_rn_f64_full
        .type           $__internal_0_$__cuda_sm20_div_rn_f64_full,@function
        .size           $__internal_0_$__cuda_sm20_div_rn_f64_full,(.L_x_99 - $__internal_0_$__cuda_sm20_div_rn_f64_full)
$__internal_0_$__cuda_sm20_div_rn_f64_full:
[C---:B------:R-:W-:Y:S01]  /*0ef0*/  FSETP.GEU.AND P0, PT, |R5|.reuse, 1.469367938527859385e-39, PT ;  /* 0x001000000500780b */ /* 0x040fe20003f0e200 */
[----:B------:R-:W-:Y:S01]  /*0f00*/  IMAD.MOV.U32 R7, RZ, RZ, R11 ;  /* 0x000000ffff077224 */ /* 0x000fe200078e000b */
[C---:B------:R-:W-:Y:S01]  /*0f10*/  LOP3.LUT R2, R5.reuse, 0x800fffff, RZ, 0xc0, !PT ;  /* 0x800fffff05027812 */ /* 0x040fe200078ec0ff */
[----:B------:R-:W-:Y:S01]  /*0f20*/  IMAD.MOV.U32 R16, RZ, RZ, 0x1 ;  /* 0x00000001ff107424 */ /* 0x000fe200078e00ff */
[----:B------:R-:W-:Y:S01]  /*0f30*/  LOP3.LUT R14, R5, 0x7ff00000, RZ, 0xc0, !PT ;  /* 0x7ff00000050e7812 */ /* 0x000fe200078ec0ff */
[----:B------:R-:W-:Y:S01]  /*0f40*/  BSSY.RECONVERGENT B1, `(.L_x_14) ;  /* 0x0000054000017945 */ /* 0x000fe20003800200 */
[----:B------:R-:W-:Y:S01]  /*0f50*/  LOP3.LUT R3, R2, 0x3ff00000, RZ, 0xfc, !PT ;  /* 0x3ff0000002037812 */ /* 0x000fe200078efcff */
[----:B------:R-:W-:Y:S01]  /*0f60*/  IMAD.MOV.U32 R2, RZ, RZ, R4 ;  /* 0x000000ffff027224 */ /* 0x000fe200078e0004 */
[C---:B------:R-:W-:Y:S02]  /*0f70*/  FSETP.GEU.AND P2, PT, |R7|.reuse, 1.469367938527859385e-39, PT ;  /* 0x001000000700780b */ /* 0x040fe40003f4e200 */
[----:B------:R-:W-:-:S03]  /*0f80*/  LOP3.LUT R11, R7, 0x7ff00000, RZ, 0xc0, !PT ;  /* 0x7ff00000070b7812 */ /* 0x000fc600078ec0ff */
[----:B------:R-:W-:Y:S01]  /*0f90*/  @!P0 DMUL R2, R4, 8.98846567431157953865e+307 ;  /* 0x7fe0000004028828 */ /* 0x000fe20000000000 */
[----:B------:R-:W-:-:S05]  /*0fa0*/  ISETP.GE.U32.AND P1, PT, R11, R14, PT ;  /* 0x0000000e0b00720c */ /* 0x000fca0003f26070 */
[----:B------:R-:W0:Y:S02]  /*0fb0*/  MUFU.RCP64H R17, R3 ;  /* 0x0000000300117308 */ /* 0x000e240000001800 */
[----:B------:R-:W-:Y:S01]  /*0fc0*/  @!P2 LOP3.LUT R12, R5, 0x7ff00000, RZ, 0xc0, !PT ;  /* 0x7ff00000050ca812 */ /* 0x000fe200078ec0ff */
[----:B------:R-:W-:-:S03]  /*0fd0*/  @!P2 IMAD.MOV.U32 R18, RZ, RZ, RZ ;  /* 0x000000ffff12a224 */ /* 0x000fc600078e00ff */
[----:B------:R-:W-:Y:S01]  /*0fe0*/  @!P2 ISETP.GE.U32.AND P3, PT, R11, R12, PT ;  /* 0x0000000c0b00a20c */ /* 0x000fe20003f66070 */
[----:B------:R-:W-:-:S05]  /*0ff0*/  IMAD.MOV.U32 R12, RZ, RZ, 0x1ca00000 ;  /* 0x1ca00000ff0c7424 */ /* 0x000fca00078e00ff */
[----:B------:R-:W-:-:S04]  /*1000*/  @!P2 SEL R13, R12, 0x63400000, !P3 ;  /* 0x634000000c0da807 */ /* 0x000fc80005800000 */
[----:B------:R-:W-:Y:S01]  /*1010*/  @!P2 LOP3.LUT R13, R13, 0x80000000, R7, 0xf8, !PT ;  /* 0x800000000d0da812 */ /* 0x000fe200078ef807 */
[----:B0-----:R-:W-:-:S03]  /*1020*/  DFMA R8, R16, -R2, 1 ;  /* 0x3ff000001008742b */ /* 0x001fc60000000802 */
[----:B------:R-:W-:-:S05]  /*1030*/  @!P2 LOP3.LUT R19, R13, 0x100000, RZ, 0xfc, !PT ;  /* 0x001000000d13a812 */ /* 0x000fca00078efcff */
[----:B------:R-:W-:-:S08]  /*1040*/  DFMA R8, R8, R8, R8 ;  /* 0x000000080808722b */ /* 0x000fd00000000008 */
[----:B------:R-:W-:Y:S01]  /*1050*/  DFMA R16, R16, R8, R16 ;  /* 0x000000081010722b */ /* 0x000fe20000000010 */
[----:B------:R-:W-:Y:S01]  /*1060*/  SEL R9, R12, 0x63400000, !P1 ;  /* 0x634000000c097807 */ /* 0x000fe20004800000 */
[----:B------:R-:W-:-:S03]  /*1070*/  IMAD.MOV.U32 R8, RZ, RZ, R6 ;  /* 0x000000ffff087224 */ /* 0x000fc600078e0006 */
[----:B------:R-:W-:-:S03]  /*1080*/  LOP3.LUT R9, R9, 0x800fffff, R7, 0xf8, !PT ;  /* 0x800fffff09097812 */ /* 0x000fc600078ef807 */
[----:B------:R-:W-:-:S03]  /*1090*/  DFMA R20, R16, -R2, 1 ;  /* 0x3ff000001014742b */ /* 0x000fc60000000802 */
[----:B------:R-:W-:-:S05]  /*10a0*/  @!P2 DFMA R8, R8, 2, -R18 ;  /* 0x400000000808a82b */ /* 0x000fca0000000812 */
[----:B------:R-:W-:Y:S01]  /*10b0*/  DFMA R16, R16, R20, R16 ;  /* 0x000000141010722b */ /* 0x000fe20000000010 */
[----:B------:R-:W-:Y:S02]  /*10c0*/  IMAD.MOV.U32 R21, RZ, RZ, R11 ;  /* 0x000000ffff157224 */ /* 0x000fe400078e000b */
[----:B------:R-:W-:Y:S01]  /*10d0*/  IMAD.MOV.U32 R20, RZ, RZ, R14 ;  /* 0x000000ffff147224 */ /* 0x000fe200078e000e */
[----:B------:R-:W-:Y:S02]  /*10e0*/  @!P0 LOP3.LUT R20, R3, 0x7ff00000, RZ, 0xc0, !PT ;  /* 0x7ff0000003148812 */ /* 0x000fe400078ec0ff */
[----:B------:R-:W-:Y:S02]  /*10f0*/  @!P2 LOP3.LUT R21, R9, 0x7ff00000, RZ, 0xc0, !PT ;  /* 0x7ff000000915a812 */ /* 0x000fe400078ec0ff */
[----:B------:R-:W-:Y:S01]  /*1100*/  DMUL R18, R16, R8 ;  /* 0x0000000810127228 */ /* 0x000fe20000000000 */
[----:B------:R-:W-:Y:S02]  /*1110*/  VIADD R22, R20, 0xffffffff ;  /* 0xffffffff14167836 */ /* 0x000fe40000000000 */
[----:B------:R-:W-:-:S05]  /*1120*/  VIADD R13, R21, 0xffffffff ;  /* 0xffffffff150d7836 */ /* 0x000fca0000000000 */
[----:B------:R-:W-:Y:S01]  /*1130*/  DFMA R14, R18, -R2, R8 ;  /* 0x80000002120e722b */ /* 0x000fe20000000008 */
[----:B------:R-:W-:-:S04]  /*1140*/  ISETP.GT.U32.AND P0, PT, R13, 0x7feffffe, PT ;  /* 0x7feffffe0d00780c */ /* 0x000fc80003f04070 */
[----:B------:R-:W-:-:S03]  /*1150*/  ISETP.GT.U32.OR P0, PT, R22, 0x7feffffe, P0 ;  /* 0x7feffffe1600780c */ /* 0x000fc60000704470 */
[----:B------:R-:W-:-:S10]  /*1160*/  DFMA R14, R16, R14, R18 ;  /* 0x0000000e100e722b */ /* 0x000fd40000000012 */
[----:B------:R-:W-:Y:S05]  /*1170*/  @P0 BRA `(.L_x_15) ;  /* 0x00000000006c0947 */ /* 0x000fea0003800000 */
[----:B------:R-:W-:-:S04]  /*1180*/  LOP3.LUT R16, R5, 0x7ff00000, RZ, 0xc0, !PT ;  /* 0x7ff0000005107812 */ /* 0x000fc800078ec0ff */
[CC--:B------:R-:W-:Y:S02]  /*1190*/  VIADDMNMX R6, R11.reuse, -R16.reuse, 0xb9600000, !PT ;  /* 0xb96000000b067446 */ /* 0x0c0fe40007800910 */
[----:B------:R-:W-:Y:S02]  /*11a0*/  ISETP.GE.U32.AND P0, PT, R11, R16, PT ;  /* 0x000000100b00720c */ /* 0x000fe40003f06070 */
[----:B------:R-:W-:Y:S02]  /*11b0*/  VIMNMX R6, PT, PT, R6, 0x46a00000, PT ;  /* 0x46a0000006067848 */ /* 0x000fe40003fe0100 */
[----:B------:R-:W-:-:S05]  /*11c0*/  SEL R11, R12, 0x63400000, !P0 ;  /* 0x634000000c0b7807 */ /* 0x000fca0004000000 */
[----:B------:R-:W-:Y:S02]  /*11d0*/  IMAD.IADD R11, R6, 0x1, -R11 ;  /* 0x00000001060b7824 */ /* 0x000fe400078e0a0b */
[----:B------:R-:W-:Y:S02]  /*11e0*/  IMAD.MOV.U32 R6, RZ, RZ, RZ ;  /* 0x000000ffff067224 */ /* 0x000fe400078e00ff */
[----:B------:R-:W-:-:S06]  /*11f0*/  VIADD R7, R11, 0x7fe00000 ;  /* 0x7fe000000b077836 */ /* 0x000fcc0000000000 */
[----:B------:R-:W-:-:S10]  /*1200*/  DMUL R12, R14, R6 ;  /* 0x000000060e0c7228 */ /* 0x000fd40000000000 */
[----:B------:R-:W-:-:S13]  /*1210*/  FSETP.GTU.AND P0, PT, |R13|, 1.469367938527859385e-39, PT ;  /* 0x001000000d00780b */ /* 0x000fda0003f0c200 */
[----:B------:R-:W-:Y:S05]  /*1220*/  @P0 BRA `(.L_x_16) ;  /* 0x0000000000940947 */ /* 0x000fea0003800000 */
[----:B------:R-:W-:Y:S01]  /*1230*/  DFMA R2, R14, -R2, R8 ;  /* 0x800000020e02722b */ /* 0x000fe20000000008 */
[----:B------:R-:W-:-:S09]  /*1240*/  IMAD.MOV.U32 R6, RZ, RZ, RZ ;  /* 0x000000ffff067224 */ /* 0x000fd200078e00ff */
[C---:B------:R-:W-:Y:S02]  /*1250*/  FSETP.NEU.AND P0, PT, R3.reuse, RZ, PT ;  /* 0x000000ff0300720b */ /* 0x040fe40003f0d000 */
[----:B------:R-:W-:-:S04]  /*1260*/  LOP3.LUT R5, R3, 0x80000000, R5, 0x48, !PT ;  /* 0x8000000003057812 */ /* 0x000fc800078e4805 */
[----:B------:R-:W-:-:S07]  /*1270*/  LOP3.LUT R7, R5, R7, RZ, 0xfc, !PT ;  /* 0x0000000705077212 */ /* 0x000fce00078efcff */
[----:B------:R-:W-:Y:S05]  /*1280*/  @!P0 BRA `(.L_x_16) ;  /* 0x00000000007c8947 */ /* 0x000fea0003800000 */
[----:B------:R-:W-:Y:S01]  /*1290*/  IMAD.MOV R3, RZ, RZ, -R11 ;  /* 0x000000ffff037224 */ /* 0x000fe200078e0a0b */
[----:B------:R-:W-:Y:S01]  /*12a0*/  DMUL.RP R6, R14, R6 ;  /* 0x000000060e067228 */ /* 0x000fe20000008000 */
[----:B------:R-:W-:-:S06]  /*12b0*/  IMAD.MOV.U32 R2, RZ, RZ, RZ ;  /* 0x000000ffff027224 */ /* 0x000fcc00078e00ff */
[----:B------:R-:W-:-:S03]  /*12c0*/  DFMA R2, R12, -R2, R14 ;  /* 0x800000020c02722b */ /* 0x000fc6000000000e */
[----:B------:R-:W-:-:S03]  /*12d0*/  LOP3.LUT R5, R7, R5, RZ, 0x3c, !PT ;  /* 0x0000000507057212 */ /* 0x000fc600078e3cff */
[----:B------:R-:W-:-:S04]  /*12e0*/  IADD3 R2, PT, PT, -R11, -0x43300000, RZ ;  /* 0xbcd000000b027810 */ /* 0x000fc80007ffe1ff */
[----:B------:R-:W-:-:S04]  /*12f0*/  FSETP.NEU.AND P0, PT, |R3|, R2, PT ;  /* 0x000000020300720b */ /* 0x000fc80003f0d200 */
[----:B------:R-:W-:Y:S02]  /*1300*/  FSEL R12, R6, R12, !P0 ;  /* 0x0000000c060c7208 */ /* 0x000fe40004000000 */
[----:B------:R-:W-:Y:S01]  /*1310*/  FSEL R13, R5, R13, !P0 ;  /* 0x0000000d050d7208 */ /* 0x000fe20004000000 */
[----:B------:R-:W-:Y:S06]  /*1320*/  BRA `(.L_x_16) ;  /* 0x0000000000547947 */ /* 0x000fec0003800000 */
.L_x_15:
[----:B------:R-:W-:-:S14]  /*1330*/  DSETP.NAN.AND P0, PT, R6, R6, PT ;  /* 0x000000060600722a */ /* 0x000fdc0003f08000 */
[----:B------:R-:W-:Y:S05]  /*1340*/  @P0 BRA `(.L_x_17) ;  /* 0x0000000000440947 */ /* 0x000fea0003800000 */
[----:B------:R-:W-:-:S14]  /*1350*/  DSETP.NAN.AND P0, PT, R4, R4, PT ;  /* 0x000000040400722a */ /* 0x000fdc0003f08000 */
[----:B------:R-:W-:Y:S05]  /*1360*/  @P0 BRA `(.L_x_18) ;  /* 0x0000000000300947 */ /* 0x000fea0003800000 */
[----:B------:R-:W-:Y:S01]  /*1370*/  ISETP.NE.AND P0, PT, R21, R20, PT ;  /* 0x000000141500720c */ /* 0x000fe20003f05270 */
[----:B------:R-:W-:Y:S02]  /*1380*/  IMAD.MOV.U32 R12, RZ, RZ, 0x0 ;  /* 0x00000000ff0c7424 */ /* 0x000fe400078e00ff */
[----:B------:R-:W-:-:S10]  /*1390*/  IMAD.MOV.U32 R13, RZ, RZ, -0x80000 ;  /* 0xfff80000ff0d7424 */ /* 0x000fd400078e00ff */
[----:B------:R-:W-:Y:S05]  /*13a0*/  @!P0 BRA `(.L_x_16) ;  /* 0x0000000000348947 */ /* 0x000fea0003800000 */
[----:B------:R-:W-:Y:S02]  /*13b0*/  ISETP.NE.AND P0, PT, R21, 0x7ff00000, PT ;  /* 0x7ff000001500780c */ /* 0x000fe40003f05270 */
[----:B------:R-:W-:Y:S02]  /*13c0*/  LOP3.LUT R13, R7, 0x80000000, R5, 0x48, !PT ;  /* 0x80000000070d7812 */ /* 0x000fe400078e4805 */
[----:B------:R-:W-:-:S13]  /*13d0*/  ISETP.EQ.OR P0, PT, R20, RZ, !P0 ;  /* 0x000000ff1400720c */ /* 0x000fda0004702670 */
[----:B------:R-:W-:Y:S01]  /*13e0*/  @P0 LOP3.LUT R2, R13, 0x7ff00000, RZ, 0xfc, !PT ;  /* 0x7ff000000d020812 */ /* 0x000fe200078efcff */
[----:B------:R-:W-:Y:S02]  /*13f0*/  @!P0 IMAD.MOV.U32 R12, RZ, RZ, RZ ;  /* 0x000000ffff0c8224 */ /* 0x000fe400078e00ff */
[----:B------:R-:W-:Y:S02]  /*1400*/  @P0 IMAD.MOV.U32 R12, RZ, RZ, RZ ;  /* 0x000000ffff0c0224 */ /* 0x000fe400078e00ff */
[----:B------:R-:W-:Y:S01]  /*1410*/  @P0 IMAD.MOV.U32 R13, RZ, RZ, R2 ;  /* 0x000000ffff0d0224 */ /* 0x000fe200078e0002 */
[----:B------:R-:W-:Y:S06]  /*1420*/  BRA `(.L_x_16) ;  /* 0x0000000000147947 */ /* 0x000fec0003800000 */
.L_x_18:
[----:B------:R-:W-:Y:S01]  /*1430*/  LOP3.LUT R13, R5, 0x80000, RZ, 0xfc, !PT ;  /* 0x00080000050d7812 */ /* 0x000fe200078efcff */
[----:B------:R-:W-:Y:S01]  /*1440*/  IMAD.MOV.U32 R12, RZ, RZ, R4 ;  /* 0x000000ffff0c7224 */ /* 0x000fe200078e0004 */
[----:B------:R-:W-:Y:S06]  /*1450*/  BRA `(.L_x_16) ;  /* 0x0000000000087947 */ /* 0x000fec0003800000 */
.L_x_17:
[----:B------:R-:W-:Y:S01]  /*1460*/  LOP3.LUT R13, R7, 0x80000, RZ, 0xfc, !PT ;  /* 0x00080000070d7812 */ /* 0x000fe200078efcff */
[----:B------:R-:W-:-:S07]  /*1470*/  IMAD.MOV.U32 R12, RZ, RZ, R6 ;  /* 0x000000ffff0c7224 */ /* 0x000fce00078e0006 */
.L_x_16:
[----:B------:R-:W-:Y:S05]  /*1480*/  BSYNC.RECONVERGENT B1 ;  /* 0x0000000000017941 */ /* 0x000fea0003800200 */
.L_x_14:
[----:B------:R-:W-:Y:S02]  /*1490*/  IMAD.MOV.U32 R11, RZ, RZ, 0x0 ;  /* 0x00000000ff0b7424 */ /* 0x000fe400078e00ff */
[----:B------:R-:W-:Y:S02]  /*14a0*/  IMAD.MOV.U32 R2, RZ, RZ, R12 ;  /* 0x000000ffff027224 */ /* 0x000fe400078e000c */
[----:B------:R-:W-:Y:S01]  /*14b0*/  IMAD.MOV.U32 R3, RZ, RZ, R13 ;  /* 0x000000ffff037224 */ /* 0x000fe200078e000d */
[----:B------:R-:W-:Y:S06]  /*14c0*/  RET.REL.NODEC R10 `(_Z32calculateInterSubjectCorrelationPdPKdii) ;  /* 0xffffffe80acc7950 */ /* 0x000fec0003c3ffff */
.L_x_19:
        /* <DEDUP_REMOVED lines=11> */
.L_x_99:


//--------------------- .text._Z37calculateCorrelationCoefficientMatrixPdPKdiii --------------------------
	.section	.text._Z37calculateCorrelationCoefficientMatrixPdPKdiii,"ax",@progbits
	.align	128
        .global         _Z37calculateCorrelationCoefficientMatrixPdPKdiii
        .type           _Z37calculateCorrelationCoefficientMatrixPdPKdiii,@function
        .size           _Z37calculateCorrelationCoefficientMatrixPdPKdiii,(.L_x_101 - _Z37calculateCorrelationCoefficientMatrixPdPKdiii)
        .other          _Z37calculateCorrelationCoefficientMatrixPdPKdiii,@"STO_CUDA_ENTRY STV_DEFAULT"
_Z37calculateCorrelationCoefficientMatrixPdPKdiii:
.text._Z37calculateCorrelationCoefficientMatrixPdPKdiii:
[----:B------:R-:W-:Y:S01]  /*0000*/  LDC R1, c[0x0][0x37c] ;  /* 0x0000df00ff017b82 */ /* 0x000fe20000000800 */
[----:B------:R-:W0:Y:S01]  /*0010*/  LDCU UR5, c[0x0][0x390] ;  /* 0x00007200ff0577ac */ /* 0x000e220008000800 */
[----:B------:R-:W1:Y:S06]  /*0020*/  S2R R5, SR_TID.X ;  /* 0x0000000000057919 */ /* 0x000e6c0000002100 */
[----:B------:R-:W1:Y:S08]  /*0030*/  S2UR UR4, SR_CTAID.X ;  /* 0x00000000000479c3 */ /* 0x000e700000002500 */
[----:B------:R-:W1:Y:S01]  /*0040*/  LDC R2, c[0x0][0x360] ;  /* 0x0000d800ff027b82 */ /* 0x000e620000000800 */
[----:B0-----:R-:W-:Y:S01]  /*0050*/  MOV R33, UR5 ;  /* 0x0000000500217c02 */ /* 0x001fe20008000f00 */
[----:B------:R-:W0:Y:S03]  /*0060*/  LDCU UR5, c[0x0][0x398] ;  /* 0x00007300ff0577ac */ /* 0x000e260008000800 */
[----:B------:R-:W-:-:S05]  /*0070*/  IADD3 R0, PT, PT, R33, -0x1, RZ ;  /* 0xffffffff21007810 */ /* 0x000fca0007ffe0ff */
[----:B------:R-:W-:-:S05]  /*0080*/  IMAD R0, R0, R33, RZ ;  /* 0x0000002100007224 */ /* 0x000fca00078e02ff */
[----:B------:R-:W-:Y:S01]  /*0090*/  LEA.HI R3, R0, R0, RZ, 0x1 ;  /* 0x0000000000037211 */ /* 0x000fe200078f08ff */
[----:B-1----:R-:W-:-:S03]  /*00a0*/  IMAD R0, R2, UR4, R5 ;  /* 0x0000000402007c24 */ /* 0x002fc6000f8e0205 */
[----:B------:R-:W-:-:S05]  /*00b0*/  SHF.R.S32.HI R3, RZ, 0x1, R3 ;  /* 0x00000001ff037819 */ /* 0x000fca0000011403 */
[----:B0-----:R-:W-:-:S05]  /*00c0*/  IMAD R5, R3, UR5, RZ ;  /* 0x0000000503057c24 */ /* 0x001fca000f8e02ff */
[----:B------:R-:W-:-:S13]  /*00d0*/  ISETP.GE.AND P0, PT, R0, R5, PT ;  /* 0x000000050000720c */ /* 0x000fda0003f06270 */
[----:B------:R-:W-:Y:S05]  /*00e0*/  @P0 EXIT ;  /* 0x000000000000094d */ /* 0x000fea0003800000 */
[----:B------:R-:W-:Y:S01]  /*00f0*/  ISETP.GE.AND P0, PT, R33, 0x1, PT ;  /* 0x000000012100780c */ /* 0x000fe20003f06270 */
[----:B------:R-:W-:Y:S01]  /*0100*/  HFMA2 R4, -RZ, RZ, 0, 5.9604644775390625e-08 ;  /* 0x00000001ff047431 */ /* 0x000fe200000001ff */
[----:B------:R-:W-:Y:S01]  /*0110*/  MOV R5, 0x0 ;  /* 0x0000000000057802 */ /* 0x000fe20000000f00 */
[----:B------:R-:W-:Y:S01]  /*0120*/  HFMA2 R6, -RZ, RZ, 0, 5.9604644775390625e-08 ;  /* 0x00000001ff067431 */ /* 0x000fe200000001ff */
[----:B------:R-:W-:-:S09]  /*0130*/  MOV R7, 0x0 ;  /* 0x0000000000077802 */ /* 0x000fd20000000f00 */
[----:B------:R-:W-:Y:S05]  /*0140*/  @!P0 BRA `(.L_x_20) ;  /* 0x0000000000ac8947 */ /* 0x000fea0003800000 */
[-C--:B------:R-:W-:Y:S01]  /*0150*/  IABS R8, R3.reuse ;  /* 0x0000000300087213 */ /* 0x080fe20000000000 */
[----:B------:R-:W-:Y:S01]  /*0160*/  BSSY.RECONVERGENT B0, `(.L_x_20) ;  /* 0x0000029000007945 */ /* 0x000fe20003800200 */
[----:B------:R-:W-:Y:S01]  /*0170*/  IABS R10, R3 ;  /* 0x00000003000a7213 */ /* 0x000fe20000000000 */
[----:B------:R-:W0:Y:S01]  /*0180*/  LDCU UR4, c[0x0][0x390] ;  /* 0x00007200ff0477ac */ /* 0x000e220008000800 */
[----:B------:R-:W1:Y:S01]  /*0190*/  I2F.RP R2, R8 ;  /* 0x0000000800027306 */ /* 0x000e620000209400 */
[----:B------:R-:W-:Y:S02]  /*01a0*/  ISETP.GE.AND P2, PT, R0, RZ, PT ;  /* 0x000000ff0000720c */ /* 0x000fe40003f46270 */
[----:B------:R-:W-:-:S05]  /*01b0*/  IADD3 R10, PT, PT, RZ, -R10, RZ ;  /* 0x8000000aff0a7210 */ /* 0x000fca0007ffe0ff */
[----:B-1----:R-:W1:Y:S02]  /*01c0*/  MUFU.RCP R2, R2 ;  /* 0x0000000200027308 */ /* 0x002e640000001000 */
[----:B-1----:R-:W-:Y:S02]  /*01d0*/  IADD3 R6, PT, PT, R2, 0xffffffe, RZ ;  /* 0x0ffffffe02067810 */ /* 0x002fe40007ffe0ff */
[----:B------:R-:W-:-:S04]  /*01e0*/  IABS R2, R0 ;  /* 0x0000000000027213 */ /* 0x000fc80000000000 */
[----:B------:R1:W2:Y:S02]  /*01f0*/  F2I.FTZ.U32.TRUNC.NTZ R7, R6 ;  /* 0x0000000600077305 */ /* 0x0002a4000021f000 */
[----:B-1----:R-:W-:Y:S02]  /*0200*/  MOV R6, RZ ;  /* 0x000000ff00067202 */ /* 0x002fe40000000f00 */
[----:B--2---:R-:W-:-:S05]  /*0210*/  IADD3 R9, PT, PT, RZ, -R7, RZ ;  /* 0x80000007ff097210 */ /* 0x004fca0007ffe0ff */
[----:B------:R-:W-:-:S04]  /*0220*/  IMAD R9, R9, R8, RZ ;  /* 0x0000000809097224 */ /* 0x000fc800078e02ff */
[----:B------:R-:W-:Y:S01]  /*0230*/  IMAD.HI.U32 R7, R7, R9, R6 ;  /* 0x0000000907077227 */ /* 0x000fe200078e0006 */
[----:B------:R-:W-:-:S05]  /*0240*/  MOV R9, R10 ;  /* 0x0000000a00097202 */ /* 0x000fca0000000f00 */
[----:B------:R-:W-:-:S04]  /*0250*/  IMAD.HI.U32 R7, R7, R2, RZ ;  /* 0x0000000207077227 */ /* 0x000fc800078e00ff */
[----:B------:R-:W-:Y:S01]  /*0260*/  IMAD R7, R7, R9, R2 ;  /* 0x0000000907077224 */ /* 0x000fe200078e0202 */
[----:B------:R-:W-:-:S04]  /*0270*/  MOV R2, RZ ;  /* 0x000000ff00027202 */ /* 0x000fc80000000f00 */
[----:B------:R-:W-:-:S13]  /*0280*/  ISETP.GT.U32.AND P0, PT, R8, R7, PT ;  /* 0x000000070800720c */ /* 0x000fda0003f04070 */
[----:B------:R-:W-:Y:S01]  /*0290*/  @!P0 IMAD.IADD R7, R7, 0x1, -R8 ;  /* 0x0000000107078824 */ /* 0x000fe200078e0a08 */
[----:B------:R-:W-:-:S04]  /*02a0*/  ISETP.NE.AND P0, PT, R3, RZ, PT ;  /* 0x000000ff0300720c */ /* 0x000fc80003f05270 */
[----:B------:R-:W-:-:S13]  /*02b0*/  ISETP.GT.U32.AND P1, PT, R8, R7, PT ;  /* 0x000000070800720c */ /* 0x000fda0003f24070 */
[----:B------:R-:W-:-:S04]  /*02c0*/  @!P1 IADD3 R7, PT, PT, R7, -R8, RZ ;  /* 0x8000000807079210 */ /* 0x000fc80007ffe0ff */
[----:B------:R-:W-:Y:S02]  /*02d0*/  @!P2 IADD3 R7, PT, PT, -R7, RZ, RZ ;  /* 0x000000ff0707a210 */ /* 0x000fe40007ffe1ff */
[----:B0-----:R-:W-:-:S07]  /*02e0*/  @!P0 LOP3.LUT R7, RZ, R3, RZ, 0x33, !PT ;  /* 0x00000003ff078212 */ /* 0x001fce00078e33ff */
.L_x_22:
[----:B------:R-:W-:Y:S02]  /*02f0*/  LOP3.LUT R6, RZ, R2, RZ, 0x33, !PT ;  /* 0x00000002ff067212 */ /* 0x000fe400078e33ff */
[----:B------:R-:W-:-:S04]  /*0300*/  MOV R33, UR4 ;  /* 0x0000000400217c02 */ /* 0x000fc80008000f00 */
[----:B------:R-:W-:-:S04]  /*0310*/  IADD3 R6, PT, PT, R6, R33, RZ ;  /* 0x0000002106067210 */ /* 0x000fc80007ffe0ff */
[----:B------:R-:W-:-:S13]  /*0320*/  ISETP.GE.AND P0, PT, R7, R6, PT ;  /* 0x000000060700720c */ /* 0x000fda0003f06270 */
[----:B------:R-:W-:Y:S05]  /*0330*/  @!P0 BRA `(.L_x_21) ;  /* 0x00000000001c8947 */ /* 0x000fea0003800000 */
[----:B------:R-:W-:Y:S02]  /*0340*/  IADD3 R2, PT, PT, R2, 0x1, RZ ;  /* 0x0000000102027810 */ /* 0x000fe40007ffe0ff */
[----:B------:R-:W-:Y:S02]  /*0350*/  IADD3 R7, PT, PT, -R6, R7, RZ ;  /* 0x0000000706077210 */ /* 0x000fe40007ffe1ff */
[----:B------:R-:W-:-:S13]  /*0360*/  ISETP.NE.AND P0, PT, R2, R33, PT ;  /* 0x000000210200720c */ /* 0x000fda0003f05270 */
[----:B------:R-:W-:Y:S05]  /*0370*/  @P0 BRA `(.L_x_22) ;  /* 0xfffffffc00dc0947 */ /* 0x000fea000383ffff */
[----:B------:R-:W-:Y:S01]  /*0380*/  HFMA2 R6, -RZ, RZ, 0, 5.9604644775390625e-08 ;  /* 0x00000001ff067431 */ /* 0x000fe200000001ff */
[----:B------:R-:W-:Y:S01]  /*0390*/  MOV R7, 0x0 ;  /* 0x0000000000077802 */ /* 0x000fe20000000f00 */
[----:B------:R-:W-:Y:S06]  /*03a0*/  BRA `(.L_x_23) ;  /* 0x0000000000107947 */ /* 0x000fec0003800000 */
.L_x_21:
[----:B------:R-:W-:Y:S01]  /*03b0*/  IADD3 R6, PT, PT, R7, 0x1, R2 ;  /* 0x0000000107067810 */ /* 0x000fe20007ffe002 */
[----:B------:R-:W-:Y:S01]  /*03c0*/  HFMA2 R5, -RZ, RZ, 0, 0 ;  /* 0x00000000ff057431 */ /* 0x000fe200000001ff */
[----:B------:R-:W-:Y:S02]  /*03d0*/  MOV R4, R2 ;  /* 0x0000000200047202 */ /* 0x000fe40000000f00 */
[----:B------:R-:W-:-:S07]  /*03e0*/  SHF.R.S32.HI R7, RZ, 0x1f, R6 ;  /* 0x0000001fff077819 */ /* 0x000fce0000011406 */
.L_x_23:
[----:B------:R-:W-:Y:S05]  /*03f0*/  BSYNC.RECONVERGENT B0 ;  /* 0x0000000000007941 */ /* 0x000fea0003800200 */
.L_x_20:
[-C--:B------:R-:W-:Y:S01]  /*0400*/  IABS R2, R3.reuse ;  /* 0x0000000300027213 */ /* 0x080fe20000000000 */
[----:B------:R-:W0:Y:S01]  /*0410*/  LDCU UR6, c[0x0][0x394] ;  /* 0x00007280ff0677ac */ /* 0x000e220008000800 */
[----:B------:R-:W-:Y:S02]  /*0420*/  IABS R12, R0 ;  /* 0x00000000000c7213 */ /* 0x000fe40000000000 */
[----:B------:R-:W-:Y:S01]  /*0430*/  CS2R R16, SRZ ;  /* 0x0000000000107805 */ /* 0x000fe2000001ff00 */
[----:B------:R-:W1:Y:S01]  /*0440*/  I2F.RP R10, R2 ;  /* 0x00000002000a7306 */ /* 0x000e620000209400 */
[----:B------:R-:W-:Y:S01]  /*0450*/  IABS R13, R3 ;  /* 0x00000003000d7213 */ /* 0x000fe20000000000 */
[----:B------:R-:W2:Y:S06]  /*0460*/  LDCU.64 UR8, c[0x0][0x358] ;  /* 0x00006b00ff0877ac */ /* 0x000eac0008000a00 */
[----:B-1----:R-:W1:Y:S01]  /*0470*/  MUFU.RCP R10, R10 ;  /* 0x0000000a000a7308 */ /* 0x002e620000001000 */
[----:B0-----:R-:W-:-:S02]  /*0480*/  UISETP.GE.AND UP0, UPT, UR6, 0x1, UPT ;  /* 0x000000010600788c */ /* 0x001fc4000bf06270 */
[----:B------:R-:W-:Y:S01]  /*0490*/  UIADD3 UR7, UPT, UPT, UR6, -0x1, URZ ;  /* 0xffffffff06077890 */ /* 0x000fe2000fffe0ff */
[----:B-1----:R-:W-:-:S04]  /*04a0*/  VIADD R8, R10, 0xffffffe ;  /* 0x0ffffffe0a087836 */ /* 0x002fc80000000000 */
[----:B------:R0:W1:Y:S02]  /*04b0*/  F2I.FTZ.U32.TRUNC.NTZ R9, R8 ;  /* 0x0000000800097305 */ /* 0x000064000021f000 */
[----:B0-----:R-:W-:Y:S02]  /*04c0*/  MOV R8, RZ ;  /* 0x000000ff00087202 */ /* 0x001fe40000000f00 */
[----:B-1----:R-:W-:-:S05]  /*04d0*/  IADD3 R11, PT, PT, RZ, -R9, RZ ;  /* 0x80000009ff0b7210 */ /* 0x002fca0007ffe0ff */
[----:B------:R-:W-:-:S04]  /*04e0*/  IMAD R11, R11, R2, RZ ;  /* 0x000000020b0b7224 */ /* 0x000fc800078e02ff */
[----:B------:R-:W-:Y:S01]  /*04f0*/  IMAD.HI.U32 R11, R9, R11, R8 ;  /* 0x0000000b090b7227 */ /* 0x000fe200078e0008 */
[----:B------:R-:W-:-:S05]  /*0500*/  IADD3 R9, PT, PT, RZ, -R13, RZ ;  /* 0x8000000dff097210 */ /* 0x000fca0007ffe0ff */
[----:B------:R-:W-:-:S04]  /*0510*/  IMAD.HI.U32 R11, R11, R12, RZ ;  /* 0x0000000c0b0b7227 */ /* 0x000fc800078e00ff */
[----:B------:R-:W-:-:S05]  /*0520*/  IMAD R9, R11, R9, R12 ;  /* 0x000000090b097224 */ /* 0x000fca00078e020c */
[----:B------:R-:W-:-:S13]  /*0530*/  ISETP.GT.U32.AND P2, PT, R2, R9, PT ;  /* 0x000000090200720c */ /* 0x000fda0003f44070 */
[-C--:B------:R-:W-:Y:S02]  /*0540*/  @!P2 IADD3 R9, PT, PT, R9, -R2.reuse, RZ ;  /* 0x800000020909a210 */ /* 0x080fe40007ffe0ff */
[----:B------:R-:W-:Y:S02]  /*0550*/  @!P2 IADD3 R11, PT, PT, R11, 0x1, RZ ;  /* 0x000000010b0ba810 */ /* 0x000fe40007ffe0ff */
[----:B------:R-:W-:Y:S02]  /*0560*/  ISETP.GE.U32.AND P0, PT, R9, R2, PT ;  /* 0x000000020900720c */ /* 0x000fe40003f06070 */
[----:B------:R-:W-:Y:S01]  /*0570*/  LOP3.LUT R2, R0, R3, RZ, 0x3c, !PT ;  /* 0x0000000300027212 */ /* 0x000fe200078e3cff */
[----:B------:R-:W0:Y:S01]  /*0580*/  LDC.64 R8, c[0x0][0x388] ;  /* 0x0000e200ff087b82 */ /* 0x000e220000000a00 */
[----:B------:R-:W-:Y:S02]  /*0590*/  ISETP.NE.AND P2, PT, R3, RZ, PT ;  /* 0x000000ff0300720c */ /* 0x000fe40003f45270 */
[----:B------:R-:W-:Y:S01]  /*05a0*/  ISETP.GE.AND P1, PT, R2, RZ, PT ;  /* 0x000000ff0200720c */ /* 0x000fe20003f26270 */
[----:B------:R-:W-:-:S06]  /*05b0*/  IMAD R2, R33, UR6, RZ ;  /* 0x0000000621027c24 */ /* 0x000fcc000f8e02ff */
[----:B------:R-:W-:-:S06]  /*05c0*/  @P0 IADD3 R11, PT, PT, R11, 0x1, RZ ;  /* 0x000000010b0b0810 */ /* 0x000fcc0007ffe0ff */
[----:B------:R-:W-:Y:S02]  /*05d0*/  @!P1 IADD3 R11, PT, PT, -R11, RZ, RZ ;  /* 0x000000ff0b0b9210 */ /* 0x000fe40007ffe1ff */
[----:B------:R-:W-:-:S05]  /*05e0*/  @!P2 LOP3.LUT R11, RZ, R3, RZ, 0x33, !PT ;  /* 0x00000003ff0ba212 */ /* 0x000fca00078e33ff */
[----:B------:R-:W-:-:S04]  /*05f0*/  IMAD R11, R2, R11, RZ ;  /* 0x0000000b020b7224 */ /* 0x000fc800078e02ff */
[----:B0-----:R-:W-:-:S03]  /*0600*/  IMAD.WIDE R8, R11, 0x8, R8 ;  /* 0x000000080b087825 */ /* 0x001fc600078e0208 */
[-C--:B------:R-:W-:Y:S02]  /*0610*/  LEA R2, P0, R4, R8.reuse, 0x3 ;  /* 0x0000000804027211 */ /* 0x080fe400078018ff */
[----:B------:R-:W-:Y:S02]  /*0620*/  LEA R18, P1, R6, R8, 0x3 ;  /* 0x0000000806127211 */ /* 0x000fe400078218ff */
[-C--:B------:R-:W-:Y:S02]  /*0630*/  LEA.HI.X R3, R4, R9.reuse, R5, 0x3, P0 ;  /* 0x0000000904037211 */ /* 0x080fe400000f1c05 */
[----:B------:R-:W-:Y:S01]  /*0640*/  LEA.HI.X R19, R6, R9, R7, 0x3, P1 ;  /* 0x0000000906137211 */ /* 0x000fe200008f1c07 */
[----:B--2---:R-:W-:Y:S08]  /*0650*/  BRA.U !UP0, `(.L_x_24) ;  /* 0x0000000908d07547 */ /* 0x004ff0000b800000 */
[----:B------:R-:W-:Y:S01]  /*0660*/  UISETP.GE.U32.AND UP2, UPT, UR7, 0xf, UPT ;  /* 0x0000000f0700788c */ /* 0x000fe2000bf46070 */
[----:B------:R-:W-:Y:S01]  /*0670*/  CS2R R16, SRZ ;  /* 0x0000000000107805 */ /* 0x000fe2000001ff00 */
[----:B------:R-:W-:Y:S01]  /*0680*/  ULOP3.LUT UR5, UR6, 0xf, URZ, 0xc0, !UPT ;  /* 0x0000000f06057892 */ /* 0x000fe2000f8ec0ff */
[----:B------:R-:W-:-:S03]  /*0690*/  UMOV UR4, URZ ;  /* 0x000000ff00047c82 */ /* 0x000fc60008000000 */
[----:B------:R-:W-:-:S03]  /*06a0*/  UISETP.NE.AND UP1, UPT, UR5, URZ, UPT ;  /* 0x000000ff0500728c */ /* 0x000fc6000bf25270 */
[----:B------:R-:W-:Y:S08]  /*06b0*/  BRA.U !UP2, `(.L_x_25) ;  /* 0x000000050a607547 */ /* 0x000ff0000b800000 */
[----:B------:R-:W-:Y:S01]  /*06c0*/  HFMA2 R13, -RZ, RZ, 0, 0 ;  /* 0x00000000ff0d7431 */ /* 0x000fe200000001ff */
[----:B------:R-:W-:Y:S01]  /*06d0*/  ULOP3.LUT UR4, UR6, 0x7ffffff0, URZ, 0xc0, !UPT ;  /* 0x7ffffff006047892 */ /* 0x000fe2000f8ec0ff */
[----:B------:R-:W-:-:S03]  /*06e0*/  CS2R R16, SRZ ;  /* 0x0000000000107805 */ /* 0x000fc6000001ff00 */
[----:B------:R-:W-:-:S12]  /*06f0*/  UIADD3 UR10, UPT, UPT, -UR4, URZ, URZ ;  /* 0x000000ff040a7290 */ /* 0x000fd8000fffe1ff */
.L_x_26:
[----:B------:R-:W-:-:S04]  /*0700*/  IMAD.WIDE R4, R13, 0x8, R2 ;  /* 0x000000080d047825 */ /* 0x000fc800078e0202 */
[----:B------:R-:W-:Y:S01]  /*0710*/  IMAD.WIDE R6, R13, 0x8, R18 ;  /* 0x000000080d067825 */ /* 0x000fe200078e0212 */
[----:B------:R-:W2:Y:S04]  /*0720*/  LDG.E.64 R28, desc[UR8][R4.64] ;  /* 0x00000008041c7981 */ /* 0x000ea8000c1e1b00 */
[----:B------:R-:W2:Y:S01]  /*0730*/  LDG.E.64 R30, desc[UR8][R6.64] ;  /* 0x00000008061e7981 */ /* 0x000ea2000c1e1b00 */
[----:B------:R-:W-:-:S04]  /*0740*/  IMAD.WIDE R26, R33, 0x8, R4 ;  /* 0x00000008211a7825 */ /* 0x000fc800078e0204 */
[C---:B------:R-:W-:Y:S01]  /*0750*/  IMAD.WIDE R36, R33.reuse, 0x8, R6 ;  /* 0x0000000821247825 */ /* 0x040fe200078e0206 */
[----:B------:R-:W3:Y:S04]  /*0760*/  LDG.E.64 R20, desc[UR8][R26.64] ;  /* 0x000000081a147981 */ /* 0x000ee8000c1e1b00 */
[----:B------:R0:W3:Y:S01]  /*0770*/  LDG.E.64 R22, desc[UR8][R36.64] ;  /* 0x0000000824167981 */ /* 0x0000e2000c1e1b00 */
[----:B------:R-:W-:-:S05]  /*0780*/  IMAD.WIDE R8, R33, 0x8, R26 ;  /* 0x0000000821087825 */ /* 0x000fca00078e021a */
[----:B------:R-:W4:Y:S01]  /*0790*/  LDG.E.64 R14, desc[UR8][R8.64] ;  /* 0x00000008080e7981 */ /* 0x000f22000c1e1b00 */
[----:B0-----:R-:W-:-:S05]  /*07a0*/  IMAD.WIDE R36, R33, 0x8, R36 ;  /* 0x0000000821247825 */ /* 0x001fca00078e0224 */
[----:B------:R-:W4:Y:S01]  /*07b0*/  LDG.E.64 R24, desc[UR8][R36.64] ;  /* 0x0000000824187981 */ /* 0x000f22000c1e1b00 */
[----:B------:R-:W-:-:S04]  /*07c0*/  IMAD.WIDE R34, R33, 0x8, R8 ;  /* 0x0000000821227825 */ /* 0x000fc800078e0208 */
[C---:B------:R-:W-:Y:S01]  /*07d0*/  IMAD.WIDE R4, R33.reuse, 0x8, R36 ;  /* 0x0000000821047825 */ /* 0x040fe200078e0224 */
[----:B------:R0:W5:Y:S04]  /*07e0*/  LDG.E.64 R8, desc[UR8][R34.64] ;  /* 0x0000000822087981 */ /* 0x000168000c1e1b00 */
[----:B------:R-:W5:Y:S01]  /*07f0*/  LDG.E.64 R10, desc[UR8][R4.64] ;  /* 0x00000008040a7981 */ /* 0x000f62000c1e1b00 */
[----:B------:R-:W-:-:S04]  /*0800*/  IMAD.WIDE R26, R33, 0x8, R4 ;  /* 0x00000008211a7825 */ /* 0x000fc800078e0204 */
[C---:B0-----:R-:W-:Y:S01]  /*0810*/  IMAD.WIDE R34, R33.reuse, 0x8, R34 ;  /* 0x0000000821227825 */ /* 0x041fe200078e0222 */
[----:B------:R-:W5:Y:S04]  /*0820*/  LDG.E.64 R6, desc[UR8][R26.64] ;  /* 0x000000081a067981 */ /* 0x000f68000c1e1b00 */
[----:B------:R0:W5:Y:S01]  /*0830*/  LDG.E.64 R4, desc[UR8][R34.64] ;  /* 0x0000000822047981 */ /* 0x000162000c1e1b00 */
[----:B--2---:R-:W-:Y:S01]  /*0840*/  DFMA R30, R28, R30, R16 ;  /* 0x0000001e1c1e722b */ /* 0x004fe20000000010 */
[----:B------:R-:W-:-:S04]  /*0850*/  IMAD.WIDE R16, R33, 0x8, R34 ;  /* 0x0000000821107825 */ /* 0x000fc800078e0222 */
[----:B------:R-:W-:-:S03]  /*0860*/  IMAD.WIDE R28, R33, 0x8, R26 ;  /* 0x00000008211c7825 */ /* 0x000fc600078e021a */
[----:B---3--:R-:W-:Y:S01]  /*0870*/  DFMA R36, R20, R22, R30 ;  /* 0x000000161424722b */ /* 0x008fe2000000001e */
[----:B------:R-:W2:Y:S04]  /*0880*/  LDG.E.64 R20, desc[UR8][R16.64] ;  /* 0x0000000810147981 */ /* 0x000ea8000c1e1b00 */
[----:B------:R-:W2:Y:S01]  /*0890*/  LDG.E.64 R22, desc[UR8][R28.64] ;  /* 0x000000081c167981 */ /* 0x000ea2000c1e1b00 */
[----:B------:R-:W-:-:S04]  /*08a0*/  IMAD.WIDE R30, R33, 0x8, R16 ;  /* 0x00000008211e7825 */ /* 0x000fc800078e0210 */
[----:B0-----:R-:W-:Y:S01]  /*08b0*/  IMAD.WIDE R34, R33, 0x8, R28 ;  /* 0x0000000821227825 */ /* 0x001fe200078e021c */
[----:B----4-:R-:W-:-:S04]  /*08c0*/  DFMA R14, R14, R24, R36 ;  /* 0x000000180e0e722b */ /* 0x010fc80000000024 */
[----:B------:R0:W3:Y:S01]  /*08d0*/  LDG.E.64 R26, desc[UR8][R34.64] ;  /* 0x00000008221a7981 */ /* 0x0000e2000c1e1b00 */
[----:B------:R-:W-:-:S03]  /*08e0*/  IMAD.WIDE R36, R33, 0x8, R30 ;  /* 0x0000000821247825 */ /* 0x000fc600078e021e */
[----:B------:R-:W3:Y:S01]  /*08f0*/  LDG.E.64 R24, desc[UR8][R30.64] ;  /* 0x000000081e187981 */ /* 0x000ee2000c1e1b00 */
[C---:B0-----:R-:W-:Y:S01]  /*0900*/  IMAD.WIDE R34, R33.reuse, 0x8, R34 ;  /* 0x0000000821227825 */ /* 0x041fe200078e0222 */
[----:B-----5:R-:W-:Y:S02]  /*0910*/  DFMA R8, R8, R10, R14 ;  /* 0x0000000a0808722b */ /* 0x020fe4000000000e */
[----:B------:R0:W4:Y:S04]  /*0920*/  LDG.E.64 R14, desc[UR8][R36.64] ;  /* 0x00000008240e7981 */ /* 0x000128000c1e1b00 */
[----:B------:R1:W4:Y:S01]  /*0930*/  LDG.E.64 R16, desc[UR8][R34.64] ;  /* 0x0000000822107981 */ /* 0x000322000c1e1b00 */
[----:B------:R-:W-:-:S04]  /*0940*/  IMAD.WIDE R28, R33, 0x8, R34 ;  /* 0x00000008211c7825 */ /* 0x000fc800078e0222 */
[C---:B0-----:R-:W-:Y:S01]  /*0950*/  IMAD.WIDE R36, R33.reuse, 0x8, R36 ;  /* 0x0000000821247825 */ /* 0x041fe200078e0224 */
[----:B------:R-:W-:Y:S01]  /*0960*/  DFMA R30, R4, R6, R8 ;  /* 0x00000006041e722b */ /* 0x000fe20000000008 */
[----:B------:R0:W5:Y:S04]  /*0970*/  LDG.E.64 R10, desc[UR8][R28.64] ;  /* 0x000000081c0a7981 */ /* 0x000168000c1e1b00 */
[----:B------:R-:W5:Y:S01]  /*0980*/  LDG.E.64 R8, desc[UR8][R36.64] ;  /* 0x0000000824087981 */ /* 0x000f62000c1e1b00 */
[----:B-1----:R-:W-:-:S04]  /*0990*/  IMAD.WIDE R34, R33, 0x8, R36 ;  /* 0x0000000821227825 */ /* 0x002fc800078e0224 */
[C---:B0-----:R-:W-:Y:S01]  /*09a0*/  IMAD.WIDE R28, R33.reuse, 0x8, R28 ;  /* 0x00000008211c7825 */ /* 0x041fe200078e021c */
[----:B------:R0:W5:Y:S04]  /*09b0*/  LDG.E.64 R4, desc[UR8][R34.64] ;  /* 0x0000000822047981 */ /* 0x000168000c1e1b00 */
[----:B------:R1:W5:Y:S01]  /*09c0*/  LDG.E.64 R6, desc[UR8][R28.64] ;  /* 0x000000081c067981 */ /* 0x000362000c1e1b00 */
[----:B--2---:R-:W-:Y:S01]  /*09d0*/  DFMA R20, R20, R22, R30 ;  /* 0x000000161414722b */ /* 0x004fe2000000001e */
[----:B------:R-:W-:-:S04]  /*09e0*/  IMAD.WIDE R30, R33, 0x8, R34 ;  /* 0x00000008211e7825 */ /* 0x000fc800078e0222 */
[C---:B0-----:R-:W-:Y:S01]  /*09f0*/  IMAD.WIDE R34, R33.reuse, 0x8, R28 ;  /* 0x0000000821227825 */ /* 0x041fe200078e021c */
[----:B------:R0:W2:Y:S02]  /*0a00*/  LDG.E.64 R22, desc[UR8][R30.64] ;  /* 0x000000081e167981 */ /* 0x0000a4000c1e1b00 */
[----:B---3--:R-:W-:Y:S02]  /*0a10*/  DFMA R36, R24, R26, R20 ;  /* 0x0000001a1824722b */ /* 0x008fe40000000014 */
[----:B------:R3:W2:Y:S01]  /*0a20*/  LDG.E.64 R20, desc[UR8][R34.64] ;  /* 0x0000000822147981 */ /* 0x0006a2000c1e1b00 */
[----:B------:R-:W-:-:S04]  /*0a30*/  IMAD.WIDE R24, R33, 0x8, R30 ;  /* 0x0000000821187825 */ /* 0x000fc800078e021e */
[C---:B------:R-:W-:Y:S01]  /*0a40*/  IMAD.WIDE R26, R33.reuse, 0x8, R34 ;  /* 0x00000008211a7825 */ /* 0x040fe200078e0222 */
[----:B----4-:R-:W-:Y:S01]  /*0a50*/  DFMA R36, R14, R16, R36 ;  /* 0x000000100e24722b */ /* 0x010fe20000000024 */
[----:B------:R-:W4:Y:S02]  /*0a60*/  LDG.E.64 R14, desc[UR8][R24.64] ;  /* 0x00000008180e7981 */ /* 0x000f24000c1e1b00 */
[C---:B-1----:R-:W-:Y:S02]  /*0a70*/  IMAD.WIDE R28, R33.reuse, 0x8, R24 ;  /* 0x00000008211c7825 */ /* 0x042fe400078e0218 */
[----:B------:R-:W4:Y:S02]  /*0a80*/  LDG.E.64 R16, desc[UR8][R26.64] ;  /* 0x000000081a107981 */ /* 0x000f24000c1e1b00 */
[C---:B0-----:R-:W-:Y:S01]  /*0a90*/  IMAD.WIDE R30, R33.reuse, 0x8, R26 ;  /* 0x00000008211e7825 */ /* 0x041fe200078e021a */
[----:B-----5:R-:W-:Y:S01]  /*0aa0*/  DFMA R36, R8, R10, R36 ;  /* 0x0000000a0824722b */ /* 0x020fe20000000024 */
[----:B------:R-:W5:Y:S02]  /*0ab0*/  LDG.E.64 R8, desc[UR8][R28.64] ;  /* 0x000000081c087981 */ /* 0x000f64000c1e1b00 */
[----:B---3--:R-:W-:-:S02]  /*0ac0*/  IMAD.WIDE R34, R33, 0x8, R28 ;  /* 0x0000000821227825 */ /* 0x008fc400078e021c */
[----:B------:R0:W5:Y:S03]  /*0ad0*/  LDG.E.64 R10, desc[UR8][R30.64] ;  /* 0x000000081e0a7981 */ /* 0x000166000c1e1b00 */
[----:B------:R-:W-:Y:S01]  /*0ae0*/  DFMA R4, R4, R6, R36 ;  /* 0x000000060404722b */ /* 0x000fe20000000024 */
[----:B------:R1:W3:Y:S01]  /*0af0*/  LDG.E.64 R6, desc[UR8][R34.64] ;  /* 0x0000000822067981 */ /* 0x0002e2000c1e1b00 */
[----:B0-----:R-:W-:-:S05]  /*0b00*/  IMAD.WIDE R30, R33, 0x8, R30 ;  /* 0x00000008211e7825 */ /* 0x001fca00078e021e */
[----:B------:R0:W3:Y:S01]  /*0b10*/  LDG.E.64 R24, desc[UR8][R30.64] ;  /* 0x000000081e187981 */ /* 0x0000e2000c1e1b00 */
[----:B------:R-:W-:-:S04]  /*0b20*/  IMAD.WIDE R36, R33, 0x8, R34 ;  /* 0x0000000821247825 */ /* 0x000fc800078e0222 */
[C---:B-1----:R-:W-:Y:S01]  /*0b30*/  IMAD.WIDE R34, R33.reuse, 0x8, R30 ;  /* 0x0000000821227825 */ /* 0x042fe200078e021e */
[----:B------:R1:W3:Y:S04]  /*0b40*/  LDG.E.64 R26, desc[UR8][R36.64] ;  /* 0x00000008241a7981 */ /* 0x0002e8000c1e1b00 */
[----:B------:R-:W3:Y:S01]  /*0b50*/  LDG.E.64 R28, desc[UR8][R34.64] ;  /* 0x00000008221c7981 */ /* 0x000ee2000c1e1b00 */
[----:B0-----:R-:W-:-:S04]  /*0b60*/  IMAD.WIDE R30, R33, 0x8, R34 ;  /* 0x00000008211e7825 */ /* 0x001fc800078e0222 */
[----:B-1----:R-:W-:Y:S02]  /*0b70*/  IMAD.WIDE R36, R33, 0x8, R36 ;  /* 0x0000000821247825 */ /* 0x002fe400078e0224 */
[----:B------:R-:W3:Y:S04]  /*0b80*/  LDG.E.64 R30, desc[UR8][R30.64] ;  /* 0x000000081e1e7981 */ /* 0x000ee8000c1e1b00 */
[----:B------:R-:W3:Y:S01]  /*0b90*/  LDG.E.64 R36, desc[UR8][R36.64] ;  /* 0x0000000824247981 */ /* 0x000ee2000c1e1b00 */
[----:B------:R-:W-:-:S04]  /*0ba0*/  UIADD3 UR10, UPT, UPT, UR10, 0x10, URZ ;  /* 0x000000100a0a7890 */ /* 0x000fc8000fffe0ff */
[----:B------:R-:W-:Y:S01]  /*0bb0*/  UISETP.NE.AND UP2, UPT, UR10, URZ, UPT ;  /* 0x000000ff0a00728c */ /* 0x000fe2000bf45270 */
[----:B------:R-:W-:Y:S01]  /*0bc0*/  LEA R13, R33, R13, 0x4 ;  /* 0x0000000d210d7211 */ /* 0x000fe200078e20ff */
[----:B--2---:R-:W-:-:S08]  /*0bd0*/  DFMA R4, R22, R20, R4 ;  /* 0x000000141604722b */ /* 0x004fd00000000004 */
[----:B----4-:R-:W-:-:S08]  /*0be0*/  DFMA R4, R14, R16, R4 ;  /* 0x000000100e04722b */ /* 0x010fd00000000004 */
[----:B-----5:R-:W-:-:S08]  /*0bf0*/  DFMA R4, R8, R10, R4 ;  /* 0x0000000a0804722b */ /* 0x020fd00000000004 */
[----:B---3--:R-:W-:-:S08]  /*0c00*/  DFMA R4, R6, R24, R4 ;  /* 0x000000180604722b */ /* 0x008fd00000000004 */
[----:B------:R-:W-:-:S08]  /*0c10*/  DFMA R4, R26, R28, R4 ;  /* 0x0000001c1a04722b */ /* 0x000fd00000000004 */
[----:B------:R-:W-:Y:S01]  /*0c20*/  DFMA R16, R36, R30, R4 ;  /* 0x0000001e2410722b */ /* 0x000fe20000000004 */
[----:B------:R-:W-:Y:S10]  /*0c30*/  BRA.U UP2, `(.L_x_26) ;  /* 0xfffffff902b07547 */ /* 0x000ff4000b83ffff */
.L_x_25:
[----:B------:R-:W-:Y:S05]  /*0c40*/  BRA.U !UP1, `(.L_x_24) ;  /* 0x0000000509547547 */ /* 0x000fea000b800000 */
[----:B------:R-:W-:Y:S02]  /*0c50*/  UISETP.GE.U32.AND UP1, UPT, UR5, 0x8, UPT ;  /* 0x000000080500788c */ /* 0x000fe4000bf26070 */
[----:B------:R-:W-:-:S04]  /*0c60*/  ULOP3.LUT UR10, UR6, 0x7, URZ, 0xc0, !UPT ;  /* 0x00000007060a7892 */ /* 0x000fc8000f8ec0ff */
[----:B------:R-:W-:-:S03]  /*0c70*/  UISETP.NE.AND UP2, UPT, UR10, URZ, UPT ;  /* 0x000000ff0a00728c */ /* 0x000fc6000bf45270 */
[----:B------:R-:W-:Y:S08]  /*0c80*/  BRA.U !UP1, `(.L_x_27) ;  /* 0x0000000109a87547 */ /* 0x000ff0000b800000 */
[----:B------:R-:W-:-:S04]  /*0c90*/  IMAD R11, R33, UR4, RZ ;  /* 0x00000004210b7c24 */ /* 0x000fc8000f8e02ff */
        /* <DEDUP_REMOVED lines=9> */
[----:B------:R1:W4:Y:S01]  /*0d30*/  LDG.E.64 R4, desc[UR8][R34.64] ;  /* 0x0000000822047981 */ /* 0x000322000c1e1b00 */
[----:B0-----:R-:W-:-:S05]  /*0d40*/  IMAD.WIDE R30, R33, 0x8, R30 ;  /* 0x00000008211e7825 */ /* 0x001fca00078e021e */
[----:B------:R-:W4:Y:S01]  /*0d50*/  LDG.E.64 R6, desc[UR8][R30.64] ;  /* 0x000000081e067981 */ /* 0x000f22000c1e1b00 */
[----:B-1----:R-:W-:-:S04]  /*0d60*/  IMAD.WIDE R34, R33, 0x8, R34 ;  /* 0x0000000821227825 */ /* 0x002fc800078e0222 */
[C---:B------:R-:W-:Y:S01]  /*0d70*/  IMAD.WIDE R8, R33.reuse, 0x8, R30 ;  /* 0x0000000821087825 */ /* 0x040fe200078e021e */
[----:B------:R-:W5:Y:S04]  /*0d80*/  LDG.E.64 R12, desc[UR8][R34.64] ;  /* 0x00000008220c7981 */ /* 0x000f68000c1e1b00 */
[----:B------:R-:W5:Y:S01]  /*0d90*/  LDG.E.64 R14, desc[UR8][R8.64] ;  /* 0x00000008080e7981 */ /* 0x000f62000c1e1b00 */
[----:B------:R-:W-:-:S04]  /*0da0*/  IMAD.WIDE R36, R33, 0x8, R34 ;  /* 0x0000000821247825 */ /* 0x000fc800078e0222 */
[C---:B------:R-:W-:Y:S02]  /*0db0*/  IMAD.WIDE R24, R33.reuse, 0x8, R8 ;  /* 0x0000000821187825 */ /* 0x040fe400078e0208 */
[----:B------:R0:W5:Y:S04]  /*0dc0*/  LDG.E.64 R8, desc[UR8][R36.64] ;  /* 0x0000000824087981 */ /* 0x000168000c1e1b00 */
[----:B------:R1:W5:Y:S01]  /*0dd0*/  LDG.E.64 R10, desc[UR8][R24.64] ;  /* 0x00000008180a7981 */ /* 0x000362000c1e1b00 */
[----:B0-----:R-:W-:-:S04]  /*0de0*/  IMAD.WIDE R36, R33, 0x8, R36 ;  /* 0x0000000821247825 */ /* 0x001fc800078e0224 */
[----:B-1----:R-:W-:-:S04]  /*0df0*/  IMAD.WIDE R24, R33, 0x8, R24 ;  /* 0x0000000821187825 */ /* 0x002fc800078e0218 */
[----:B------:R-:W-:-:S04]  /*0e00*/  IMAD.WIDE R30, R33, 0x8, R36 ;  /* 0x00000008211e7825 */ /* 0x000fc800078e0224 */
[C---:B------:R-:W-:Y:S01]  /*0e10*/  IMAD.WIDE R34, R33.reuse, 0x8, R24 ;  /* 0x0000000821227825 */ /* 0x040fe200078e0218 */
[----:B--2---:R-:W-:Y:S01]  /*0e20*/  DFMA R16, R26, R28, R16 ;  /* 0x0000001c1a10722b */ /* 0x004fe20000000010 */
[----:B------:R-:W2:Y:S04]  /*0e30*/  LDG.E.64 R26, desc[UR8][R36.64] ;  /* 0x00000008241a7981 */ /* 0x000ea8000c1e1b00 */
[----:B------:R0:W2:Y:S03]  /*0e40*/  LDG.E.64 R28, desc[UR8][R24.64] ;  /* 0x00000008181c7981 */ /* 0x0000a6000c1e1b00 */
[----:B---3--:R-:W-:Y:S02]  /*0e50*/  DFMA R22, R20, R22, R16 ;  /* 0x000000161416722b */ /* 0x008fe40000000010 */
[----:B------:R1:W3:Y:S04]  /*0e60*/  LDG.E.64 R16, desc[UR8][R30.64] ;  /* 0x000000081e107981 */ /* 0x0002e8000c1e1b00 */
[----:B------:R-:W3:Y:S01]  /*0e70*/  LDG.E.64 R20, desc[UR8][R34.64] ;  /* 0x0000000822147981 */ /* 0x000ee2000c1e1b00 */
[----:B0-----:R-:W-:-:S04]  /*0e80*/  IMAD.WIDE R24, R33, 0x8, R30 ;  /* 0x0000000821187825 */ /* 0x001fc800078e021e */
[----:B-1----:R-:W-:Y:S02]  /*0e90*/  IMAD.WIDE R30, R33, 0x8, R34 ;  /* 0x00000008211e7825 */ /* 0x002fe400078e0222 */
[----:B------:R-:W3:Y:S04]  /*0ea0*/  LDG.E.64 R24, desc[UR8][R24.64] ;  /* 0x0000000818187981 */ /* 0x000ee8000c1e1b00 */
[----:B------:R-:W3:Y:S01]  /*0eb0*/  LDG.E.64 R30, desc[UR8][R30.64] ;  /* 0x000000081e1e7981 */ /* 0x000ee2000c1e1b00 */
[----:B----4-:R-:W-:-:S08]  /*0ec0*/  DFMA R4, R4, R6, R22 ;  /* 0x000000060404722b */ /* 0x010fd00000000016 */
[----:B-----5:R-:W-:-:S08]  /*0ed0*/  DFMA R4, R12, R14, R4 ;  /* 0x0000000e0c04722b */ /* 0x020fd00000000004 */
[----:B------:R-:W-:Y:S01]  /*0ee0*/  DFMA R4, R8, R10, R4 ;  /* 0x0000000a0804722b */ /* 0x000fe20000000004 */
[----:B------:R-:W-:-:S07]  /*0ef0*/  UIADD3 UR4, UPT, UPT, UR4, 0x8, URZ ;  /* 0x0000000804047890 */ /* 0x000fce000fffe0ff */
[----:B--2---:R-:W-:-:S08]  /*0f00*/  DFMA R4, R26, R28, R4 ;  /* 0x0000001c1a04722b */ /* 0x004fd00000000004 */
[----:B---3--:R-:W-:-:S08]  /*0f10*/  DFMA R16, R16, R20, R4 ;  /* 0x000000141010722b */ /* 0x008fd00000000004 */
[----:B------:R-:W-:-:S11]  /*0f20*/  DFMA R16, R24, R30, R16 ;  /* 0x0000001e1810722b */ /* 0x000fd60000000010 */
.L_x_27:
        /* <DEDUP_REMOVED lines=8> */
[----:B------:R0:W2:Y:S04]  /*0fb0*/  LDG.E.64 R4, desc[UR8][R20.64] ;  /* 0x0000000814047981 */ /* 0x0000a8000c1e1b00 */
[----:B------:R-:W2:Y:S01]  /*0fc0*/  LDG.E.64 R6, desc[UR8][R22.64] ;  /* 0x0000000816067981 */ /* 0x000ea2000c1e1b00 */
[----:B------:R-:W-:-:S04]  /*0fd0*/  IMAD.WIDE R24, R33, 0x8, R20 ;  /* 0x0000000821187825 */ /* 0x000fc800078e0214 */
[C---:B------:R-:W-:Y:S01]  /*0fe0*/  IMAD.WIDE R26, R33.reuse, 0x8, R22 ;  /* 0x00000008211a7825 */ /* 0x040fe200078e0216 */
[----:B------:R-:W3:Y:S04]  /*0ff0*/  LDG.E.64 R8, desc[UR8][R24.64] ;  /* 0x0000000818087981 */ /* 0x000ee8000c1e1b00 */
[----:B------:R-:W3:Y:S01]  /*1000*/  LDG.E.64 R10, desc[UR8][R26.64] ;  /* 0x000000081a0a7981 */ /* 0x000ee2000c1e1b00 */
[----:B------:R-:W-:-:S04]  /*1010*/  IMAD.WIDE R28, R33, 0x8, R24 ;  /* 0x00000008211c7825 */ /* 0x000fc800078e0218 */
[C---:B------:R-:W-:Y:S01]  /*1020*/  IMAD.WIDE R30, R33.reuse, 0x8, R26 ;  /* 0x00000008211e7825 */ /* 0x040fe200078e021a */
[----:B------:R-:W4:Y:S04]  /*1030*/  LDG.E.64 R12, desc[UR8][R28.64] ;  /* 0x000000081c0c7981 */ /* 0x000f28000c1e1b00 */
[----:B------:R-:W4:Y:S01]  /*1040*/  LDG.E.64 R14, desc[UR8][R30.64] ;  /* 0x000000081e0e7981 */ /* 0x000f22000c1e1b00 */
[----:B------:R-:W-:-:S04]  /*1050*/  IMAD.WIDE R34, R33, 0x8, R28 ;  /* 0x0000000821227825 */ /* 0x000fc800078e021c */
[----:B0-----:R-:W-:Y:S02]  /*1060*/  IMAD.WIDE R20, R33, 0x8, R30 ;  /* 0x0000000821147825 */ /* 0x001fe400078e021e */
[----:B------:R-:W5:Y:S04]  /*1070*/  LDG.E.64 R34, desc[UR8][R34.64] ;  /* 0x0000000822227981 */ /* 0x000f68000c1e1b00 */
[----:B------:R-:W5:Y:S01]  /*1080*/  LDG.E.64 R20, desc[UR8][R20.64] ;  /* 0x0000000814147981 */ /* 0x000f62000c1e1b00 */
[----:B------:R-:W-:Y:S01]  /*1090*/  UIADD3 UR4, UPT, UPT, UR4, 0x4, URZ ;  /* 0x0000000404047890 */ /* 0x000fe2000fffe0ff */
[----:B--2---:R-:W-:-:S08]  /*10a0*/  DFMA R4, R4, R6, R16 ;  /* 0x000000060404722b */ /* 0x004fd00000000010 */
[----:B---3--:R-:W-:-:S08]  /*10b0*/  DFMA R4, R8, R10, R4 ;  /* 0x0000000a0804722b */ /* 0x008fd00000000004 */
[----:B----4-:R-:W-:-:S08]  /*10c0*/  DFMA R4, R12, R14, R4 ;  /* 0x0000000e0c04722b */ /* 0x010fd00000000004 */
[----:B-----5:R-:W-:-:S11]  /*10d0*/  DFMA R16, R34, R20, R4 ;  /* 0x000000142210722b */ /* 0x020fd60000000004 */
.L_x_28:
[----:B------:R-:W-:Y:S05]  /*10e0*/  BRA.U !UP2, `(.L_x_24) ;  /* 0x000000010a2c7547 */ /* 0x000fea000b800000 */
[----:B------:R-:W-:Y:S01]  /*10f0*/  IMAD R9, R33, UR4, RZ ;  /* 0x0000000421097c24 */ /* 0x000fe2000f8e02ff */
[----:B------:R-:W-:-:S12]  /*1100*/  UIADD3 UR5, UPT, UPT, -UR5, URZ, URZ ;  /* 0x000000ff05057290 */ /* 0x000fd8000fffe1ff */
.L_x_29:
[----:B------:R-:W-:-:S04]  /*1110*/  IMAD.WIDE R4, R9, 0x8, R2 ;  /* 0x0000000809047825 */ /* 0x000fc800078e0202 */
[C---:B------:R-:W-:Y:S02]  /*1120*/  IMAD.WIDE R6, R9.reuse, 0x8, R18 ;  /* 0x0000000809067825 */ /* 0x040fe400078e0212 */
[----:B------:R-:W2:Y:S04]  /*1130*/  LDG.E.64 R4, desc[UR8][R4.64] ;  /* 0x0000000804047981 */ /* 0x000ea8000c1e1b00 */
[----:B------:R-:W2:Y:S01]  /*1140*/  LDG.E.64 R6, desc[UR8][R6.64] ;  /* 0x0000000806067981 */ /* 0x000ea2000c1e1b00 */
[----:B------:R-:W-:Y:S01]  /*1150*/  UIADD3 UR5, UPT, UPT, UR5, 0x1, URZ ;  /* 0x0000000105057890 */ /* 0x000fe2000fffe0ff */
[----:B------:R-:W-:-:S03]  /*1160*/  IADD3 R9, PT, PT, R9, R33, RZ ;  /* 0x0000002109097210 */ /* 0x000fc60007ffe0ff */
[----:B------:R-:W-:Y:S01]  /*1170*/  UISETP.NE.AND UP1, UPT, UR5, URZ, UPT ;  /* 0x000000ff0500728c */ /* 0x000fe2000bf25270 */
[----:B--2---:R-:W-:-:S08]  /*1180*/  DFMA R16, R4, R6, R16 ;  /* 0x000000060410722b */ /* 0x004fd00000000010 */
[----:B------:R-:W-:Y:S05]  /*1190*/  BRA.U UP1, `(.L_x_29) ;  /* 0xfffffffd01dc7547 */ /* 0x000fea000b83ffff */
.L_x_24:
[----:B------:R-:W-:Y:S01]  /*11a0*/  CS2R R14, SRZ ;  /* 0x00000000000e7805 */ /* 0x000fe2000001ff00 */
[----:B------:R-:W-:Y:S06]  /*11b0*/  BRA.U !UP0, `(.L_x_30) ;  /* 0x0000000508e87547 */ /* 0x000fec000b800000 */
        /* <DEDUP_REMOVED lines=10> */
.L_x_32:
[----:B------:R-:W-:-:S05]  /*1260*/  IMAD.WIDE R20, R32, 0x8, R2 ;  /* 0x0000000820147825 */ /* 0x000fca00078e0202 */
[----:B------:R-:W2:Y:S01]  /*1270*/  LDG.E.64 R30, desc[UR8][R20.64] ;  /* 0x00000008141e7981 */ /* 0x000ea2000c1e1b00 */
[----:B------:R-:W-:-:S05]  /*1280*/  IMAD.WIDE R22, R33, 0x8, R20 ;  /* 0x0000000821167825 */ /* 0x000fca00078e0214 */
[----:B------:R-:W3:Y:S01]  /*1290*/  LDG.E.64 R4, desc[UR8][R22.64] ;  /* 0x0000000816047981 */ /* 0x000ee2000c1e1b00 */
[----:B------:R-:W-:-:S05]  /*12a0*/  IMAD.WIDE R24, R33, 0x8, R22 ;  /* 0x0000000821187825 */ /* 0x000fca00078e0216 */
[----:B------:R-:W4:Y:S01]  /*12b0*/  LDG.E.64 R6, desc[UR8][R24.64] ;  /* 0x0000000818067981 */ /* 0x000f22000c1e1b00 */
[----:B------:R-:W-:-:S05]  /*12c0*/  IMAD.WIDE R26, R33, 0x8, R24 ;  /* 0x00000008211a7825 */ /* 0x000fca00078e0218 */
[----:B------:R-:W5:Y:S01]  /*12d0*/  LDG.E.64 R8, desc[UR8][R26.64] ;  /* 0x000000081a087981 */ /* 0x000f62000c1e1b00 */
[----:B------:R-:W-:-:S05]  /*12e0*/  IMAD.WIDE R28, R33, 0x8, R26 ;  /* 0x00000008211c7825 */ /* 0x000fca00078e021a */
[----:B------:R-:W5:Y:S01]  /*12f0*/  LDG.E.64 R10, desc[UR8][R28.64] ;  /* 0x000000081c0a7981 */ /* 0x000f62000c1e1b00 */
[----:B------:R-:W-:-:S05]  /*1300*/  IMAD.WIDE R34, R33, 0x8, R28 ;  /* 0x0000000821227825 */ /* 0x000fca00078e021c */
[----:B------:R-:W5:Y:S01]  /*1310*/  LDG.E.64 R12, desc[UR8][R34.64] ;  /* 0x00000008220c7981 */ /* 0x000f62000c1e1b00 */
[----:B------:R-:W-:-:S05]  /*1320*/  IMAD.WIDE R36, R33, 0x8, R34 ;  /* 0x0000000821247825 */ /* 0x000fca00078e0222 */
[----:B------:R0:W5:Y:S02]  /*1330*/  LDG.E.64 R20, desc[UR8][R36.64] ;  /* 0x0000000824147981 */ /* 0x000164000c1e1b00 */
[----:B0-----:R-:W-:-:S05]  /*1340*/  IMAD.WIDE R36, R33, 0x8, R36 ;  /* 0x0000000821247825 */ /* 0x001fca00078e0224 */
[----:B------:R-:W5:Y:S01]  /*1350*/  LDG.E.64 R22, desc[UR8][R36.64] ;  /* 0x0000000824167981 */ /* 0x000f62000c1e1b00 */
[----:B------:R-:W-:-:S05]  /*1360*/  IMAD.WIDE R26, R33, 0x8, R36 ;  /* 0x00000008211a7825 */ /* 0x000fca00078e0224 */
[----:B------:R-:W5:Y:S01]  /*1370*/  LDG.E.64 R24, desc[UR8][R26.64] ;  /* 0x000000081a187981 */ /* 0x000f62000c1e1b00 */
[----:B------:R-:W-:-:S05]  /*1380*/  IMAD.WIDE R28, R33, 0x8, R26 ;  /* 0x00000008211c7825 */ /* 0x000fca00078e021a */
[----:B------:R0:W5:Y:S02]  /*1390*/  LDG.E.64 R26, desc[UR8][R28.64] ;  /* 0x000000081c1a7981 */ /* 0x000164000c1e1b00 */
[----:B0-----:R-:W-:-:S04]  /*13a0*/  IMAD.WIDE R28, R33, 0x8, R28 ;  /* 0x00000008211c7825 */ /* 0x001fc800078e021c */
[----:B------:R-:W-:-:S04]  /*13b0*/  IMAD.WIDE R34, R33, 0x8, R28 ;  /* 0x0000000821227825 */ /* 0x000fc800078e021c */
[C---:B------:R-:W-:Y:S01]  /*13c0*/  IMAD.WIDE R36, R33.reuse, 0x8, R34 ;  /* 0x0000000821247825 */ /* 0x040fe200078e0222 */
[----:B--2---:R-:W-:Y:S01]  /*13d0*/  DADD R30, R30, R14 ;  /* 0x000000001e1e7229 */ /* 0x004fe2000000000e */
[----:B------:R-:W2:Y:S07]  /*13e0*/  LDG.E.64 R14, desc[UR8][R28.64] ;  /* 0x000000081c0e7981 */ /* 0x000eae000c1e1b00 */
[----:B---3--:R-:W-:Y:S01]  /*13f0*/  DADD R30, R30, R4 ;  /* 0x000000001e1e7229 */ /* 0x008fe20000000004 */
[----:B------:R-:W3:Y:S07]  /*1400*/  LDG.E.64 R4, desc[UR8][R34.64] ;  /* 0x0000000822047981 */ /* 0x000eee000c1e1b00 */
[----:B----4-:R-:W-:Y:S01]  /*1410*/  DADD R30, R30, R6 ;  /* 0x000000001e1e7229 */ /* 0x010fe20000000006 */
[----:B------:R0:W4:Y:S07]  /*1420*/  LDG.E.64 R6, desc[UR8][R36.64] ;  /* 0x0000000824067981 */ /* 0x00012e000c1e1b00 */
[----:B-----5:R-:W-:Y:S01]  /*1430*/  DADD R30, R30, R8 ;  /* 0x000000001e1e7229 */ /* 0x020fe20000000008 */
[----:B0-----:R-:W-:-:S05]  /*1440*/  IMAD.WIDE R36, R33, 0x8, R36 ;  /* 0x0000000821247825 */ /* 0x001fca00078e0224 */
[----:B------:R-:W5:Y:S01]  /*1450*/  LDG.E.64 R8, desc[UR8][R36.64] ;  /* 0x0000000824087981 */ /* 0x000f62000c1e1b00 */
[----:B------:R-:W-:Y:S01]  /*1460*/  IMAD.WIDE R28, R33, 0x8, R36 ;  /* 0x00000008211c7825 */ /* 0x000fe200078e0224 */
[----:B------:R-:W-:-:S04]  /*1470*/  DADD R30, R30, R10 ;  /* 0x000000001e1e7229 */ /* 0x000fc8000000000a */
[----:B------:R-:W5:Y:S01]  /*1480*/  LDG.E.64 R10, desc[UR8][R28.64] ;  /* 0x000000081c0a7981 */ /* 0x000f62000c1e1b00 */
[----:B------:R-:W-:-:S06]  /*1490*/  IMAD.WIDE R34, R33, 0x8, R28 ;  /* 0x0000000821227825 */ /* 0x000fcc00078e021c */
[----:B------:R-:W5:Y:S01]  /*14a0*/  LDG.E.64 R34, desc[UR8][R34.64] ;  /* 0x0000000822227981 */ /* 0x000f62000c1e1b00 */
[----:B------:R-:W-:Y:S01]  /*14b0*/  DADD R12, R30, R12 ;  /* 0x000000001e0c7229 */ /* 0x000fe2000000000c */
[----:B------:R-:W-:Y:S01]  /*14c0*/  UIADD3 UR5, UPT, UPT, UR5, 0x10, URZ ;  /* 0x0000001005057890 */ /* 0x000fe2000fffe0ff */
[----:B------:R-:W-:-:S03]  /*14d0*/  IMAD R32, R33, 0x10, R32 ;  /* 0x0000001021207824 */ /* 0x000fc600078e0220 */
[----:B------:R-:W-:-:S03]  /*14e0*/  UISETP.NE.AND UP2, UPT, UR5, URZ, UPT ;  /* 0x000000ff0500728c */ /* 0x000fc6000bf45270 */
[----:B------:R-:W-:-:S08]  /*14f0*/  DADD R12, R12, R20 ;  /* 0x000000000c0c7229 */ /* 0x000fd00000000014 */
[----:B------:R-:W-:-:S08]  /*1500*/  DADD R12, R12, R22 ;  /* 0x000000000c0c7229 */ /* 0x000fd00000000016 */
[----:B------:R-:W-:-:S08]  /*1510*/  DADD R12, R12, R24 ;  /* 0x000000000c0c7229 */ /* 0x000fd00000000018 */
[----:B------:R-:W-:-:S08]  /*1520*/  DADD R12, R12, R26 ;  /* 0x000000000c0c7229 */ /* 0x000fd0000000001a */
[----:B--2---:R-:W-:-:S08]  /*1530*/  DADD R12, R12, R14 ;  /* 0x000000000c0c7229 */ /* 0x004fd0000000000e */
[----:B---3--:R-:W-:-:S08]  /*1540*/  DADD R4, R12, R4 ;  /* 0x000000000c047229 */ /* 0x008fd00000000004 */
[----:B----4-:R-:W-:-:S08]  /*1550*/  DADD R4, R4, R6 ;  /* 0x0000000004047229 */ /* 0x010fd00000000006 */
[----:B-----5:R-:W-:-:S08]  /*1560*/  DADD R4, R4, R8 ;  /* 0x0000000004047229 */ /* 0x020fd00000000008 */
[----:B------:R-:W-:-:S08]  /*1570*/  DADD R4, R4, R10 ;  /* 0x0000000004047229 */ /* 0x000fd0000000000a */
[----:B------:R-:W-:Y:S01]  /*1580*/  DADD R14, R4, R34 ;  /* 0x00000000040e7229 */ /* 0x000fe20000000022 */
[----:B------:R-:W-:Y:S10]  /*1590*/  BRA.U UP2, `(.L_x_32) ;  /* 0xfffffffd02307547 */ /* 0x000ff4000b83ffff */
.L_x_31:
[----:B------:R-:W-:Y:S05]  /*15a0*/  BRA.U !UP1, `(.L_x_30) ;  /* 0x0000000109ec7547 */ /* 0x000fea000b800000 */
[----:B------:R-:W-:Y:S02]  /*15b0*/  UISETP.GE.U32.AND UP1, UPT, UR10, 0x8, UPT ;  /* 0x000000080a00788c */ /* 0x000fe4000bf26070 */
[----:B------:R-:W-:-:S04]  /*15c0*/  ULOP3.LUT UR11, UR6, 0x7, URZ, 0xc0, !UPT ;  /* 0x00000007060b7892 */ /* 0x000fc8000f8ec0ff */
[----:B------:R-:W-:-:S03]  /*15d0*/  UISETP.NE.AND UP2, UPT, UR11, URZ, UPT ;  /* 0x000000ff0b00728c */ /* 0x000fc6000bf45270 */
[----:B------:R-:W-:Y:S08]  /*15e0*/  BRA.U !UP1, `(.L_x_33) ;  /* 0x0000000109687547 */ /* 0x000ff0000b800000 */
[----:B------:R-:W-:-:S04]  /*15f0*/  IMAD R21, R33, UR4, RZ ;  /* 0x0000000421157c24 */ /* 0x000fc8000f8e02ff */
        /* <DEDUP_REMOVED lines=14> */
[----:B------:R-:W-:-:S06]  /*16e0*/  IMAD.WIDE R20, R33, 0x8, R36 ;  /* 0x0000000821147825 */ /* 0x000fcc00078e0224 */
        /* <DEDUP_REMOVED lines=10> */
.L_x_33:
        /* <DEDUP_REMOVED lines=12> */
[----:B------:R-:W-:-:S06]  /*1850*/  IMAD.WIDE R22, R33, 0x8, R12 ;  /* 0x0000000821167825 */ /* 0x000fcc00078e020c */
[----:B------:R-:W5:Y:S01]  /*1860*/  LDG.E.64 R22, desc[UR8][R22.64] ;  /* 0x0000000816167981 */ /* 0x000f62000c1e1b00 */
[----:B------:R-:W-:Y:S01]  /*1870*/  UIADD3 UR4, UPT, UPT, UR4, 0x4, URZ ;  /* 0x0000000404047890 */ /* 0x000fe2000fffe0ff */
[----:B--2---:R-:W-:-:S08]  /*1880*/  DADD R6, R14, R6 ;  /* 0x000000000e067229 */ /* 0x004fd00000000006 */
[----:B---3--:R-:W-:-:S08]  /*1890*/  DADD R6, R6, R10 ;  /* 0x0000000006067229 */ /* 0x008fd0000000000a */
[----:B----4-:R-:W-:-:S08]  /*18a0*/  DADD R6, R6, R20 ;  /* 0x0000000006067229 */ /* 0x010fd00000000014 */
[----:B-----5:R-:W-:-:S11]  /*18b0*/  DADD R14, R6, R22 ;  /* 0x00000000060e7229 */ /* 0x020fd60000000016 */
.L_x_34:
[----:B------:R-:W-:Y:S05]  /*18c0*/  BRA.U !UP2, `(.L_x_30) ;  /* 0x000000010a247547 */ /* 0x000fea000b800000 */
[----:B------:R-:W-:Y:S01]  /*18d0*/  IMAD R6, R33, UR4, RZ ;  /* 0x0000000421067c24 */ /* 0x000fe2000f8e02ff */
[----:B------:R-:W-:-:S12]  /*18e0*/  UIADD3 UR5, UPT, UPT, -UR5, URZ, URZ ;  /* 0x000000ff05057290 */ /* 0x000fd8000fffe1ff */
.L_x_35:
[----:B------:R-:W-:-:S06]  /*18f0*/  IMAD.WIDE R4, R6, 0x8, R2 ;  /* 0x0000000806047825 */ /* 0x000fcc00078e0202 */
[----:B------:R-:W2:Y:S01]  /*1900*/  LDG.E.64 R4, desc[UR8][R4.64] ;  /* 0x0000000804047981 */ /* 0x000ea2000c1e1b00 */
[----:B------:R-:W-:Y:S01]  /*1910*/  UIADD3 UR5, UPT, UPT, UR5, 0x1, URZ ;  /* 0x0000000105057890 */ /* 0x000fe2000fffe0ff */
[----:B------:R-:W-:-:S03]  /*1920*/  IADD3 R6, PT, PT, R6, R33, RZ ;  /* 0x0000002106067210 */ /* 0x000fc60007ffe0ff */
[----:B------:R-:W-:Y:S01]  /*1930*/  UISETP.NE.AND UP1, UPT, UR5, URZ, UPT ;  /* 0x000000ff0500728c */ /* 0x000fe2000bf25270 */
[----:B--2---:R-:W-:-:S08]  /*1940*/  DADD R14, R4, R14 ;  /* 0x00000000040e7229 */ /* 0x004fd0000000000e */
[----:B------:R-:W-:Y:S05]  /*1950*/  BRA.U UP1, `(.L_x_35) ;  /* 0xfffffffd01e47547 */ /* 0x000fea000b83ffff */
.L_x_30:
        /* <DEDUP_REMOVED lines=12> */
.L_x_38:
        /* <DEDUP_REMOVED lines=32> */
[----:B------:R0:W5:Y:S04]  /*1c20*/  LDG.E.64 R10, desc[UR8][R28.64] ;  /* 0x000000081c0a7981 */ /* 0x000168000c1e1b00 */
[----:B------:R-:W-:Y:S01]  /*1c30*/  DADD R30, R30, R20 ;  /* 0x000000001e1e7229 */ /* 0x000fe20000000014 */
[----:B0-----:R-:W-:-:S05]  /*1c40*/  IMAD.WIDE R28, R33, 0x8, R28 ;  /* 0x00000008211c7825 */ /* 0x001fca00078e021c */
[----:B------:R-:W5:Y:S01]  /*1c50*/  LDG.E.64 R20, desc[UR8][R28.64] ;  /* 0x000000081c147981 */ /* 0x000f62000c1e1b00 */
[----:B------:R-:W-:-:S06]  /*1c60*/  IMAD.WIDE R34, R33, 0x8, R28 ;  /* 0x0000000821227825 */ /* 0x000fcc00078e021c */
[----:B------:R-:W5:Y:S01]  /*1c70*/  LDG.E.64 R34, desc[UR8][R34.64] ;  /* 0x0000000822227981 */ /* 0x000f62000c1e1b00 */
[----:B------:R-:W-:Y:S01]  /*1c80*/  DADD R22, R30, R22 ;  /* 0x000000001e167229 */ /* 0x000fe20000000016 */
[----:B------:R-:W-:Y:S01]  /*1c90*/  UIADD3 UR5, UPT, UPT, UR5, 0x10, URZ ;  /* 0x0000001005057890 */ /* 0x000fe2000fffe0ff */
[----:B------:R-:W-:-:S03]  /*1ca0*/  LEA R32, R33, R32, 0x4 ;  /* 0x0000002021207211 */ /* 0x000fc600078e20ff */
[----:B------:R-:W-:-:S03]  /*1cb0*/  UISETP.NE.AND UP2, UPT, UR5, URZ, UPT ;  /* 0x000000ff0500728c */ /* 0x000fc6000bf45270 */
[----:B------:R-:W-:-:S08]  /*1cc0*/  DADD R22, R22, R24 ;  /* 0x0000000016167229 */ /* 0x000fd00000000018 */
[----:B------:R-:W-:-:S08]  /*1cd0*/  DADD R22, R22, R26 ;  /* 0x0000000016167229 */ /* 0x000fd0000000001a */
        /* <DEDUP_REMOVED lines=8> */
.L_x_37:
        /* <DEDUP_REMOVED lines=31> */
.L_x_39:
        /* <DEDUP_REMOVED lines=19> */
.L_x_40:
[----:B------:R-:W-:Y:S05]  /*2080*/  BRA.U !UP2, `(.L_x_36) ;  /* 0x000000010a247547 */ /* 0x000fea000b800000 */
[----:B------:R-:W-:Y:S01]  /*2090*/  IMAD R6, R33, UR4, RZ ;  /* 0x0000000421067c24 */ /* 0x000fe2000f8e02ff */
[----:B------:R-:W-:-:S12]  /*20a0*/  UIADD3 UR5, UPT, UPT, -UR5, URZ, URZ ;  /* 0x000000ff05057290 */ /* 0x000fd8000fffe1ff */
.L_x_41:
[----:B------:R-:W-:-:S06]  /*20b0*/  IMAD.WIDE R4, R6, 0x8, R18 ;  /* 0x0000000806047825 */ /* 0x000fcc00078e0212 */
[----:B------:R-:W2:Y:S01]  /*20c0*/  LDG.E.64 R4, desc[UR8][R4.64] ;  /* 0x0000000804047981 */ /* 0x000ea2000c1e1b00 */
[----:B------:R-:W-:Y:S01]  /*20d0*/  UIADD3 UR5, UPT, UPT, UR5, 0x1, URZ ;  /* 0x0000000105057890 */ /* 0x000fe2000fffe0ff */
[----:B------:R-:W-:-:S03]  /*20e0*/  IADD3 R6, PT, PT, R6, R33, RZ ;  /* 0x0000002106067210 */ /* 0x000fc60007ffe0ff */
[----:B------:R-:W-:Y:S01]  /*20f0*/  UISETP.NE.AND UP1, UPT, UR5, URZ, UPT ;  /* 0x000000ff0500728c */ /* 0x000fe2000bf25270 */
[----:B--2---:R-:W-:-:S08]  /*2100*/  DADD R12, R4, R12 ;  /* 0x00000000040c7229 */ /* 0x004fd0000000000c */
[----:B------:R-:W-:Y:S05]  /*2110*/  BRA.U UP1, `(.L_x_41) ;  /* 0xfffffffd01e47547 */ /* 0x000fea000b83ffff */
.L_x_36:
        /* <DEDUP_REMOVED lines=12> */
.L_x_44:
        /* <DEDUP_REMOVED lines=19> */
[----:B--2---:R-:W-:Y:S01]  /*2310*/  DFMA R30, R30, R30, R8 ;  /* 0x0000001e1e1e722b */ /* 0x004fe20000000008 */
[----:B------:R-:W2:Y:S07]  /*2320*/  LDG.E.64 R8, desc[UR8][R28.64] ;  /* 0x000000081c087981 */ /* 0x000eae000c1e1b00 */
[----:B---3--:R-:W-:Y:S01]  /*2330*/  DFMA R30, R4, R4, R30 ;  /* 0x00000004041e722b */ /* 0x008fe2000000001e */
[----:B------:R-:W3:Y:S07]  /*2340*/  LDG.E.64 R4, desc[UR8][R34.64] ;  /* 0x0000000822047981 */ /* 0x000eee000c1e1b00 */
[----:B----4-:R-:W-:Y:S01]  /*2350*/  DFMA R30, R6, R6, R30 ;  /* 0x00000006061e722b */ /* 0x010fe2000000001e */
[----:B------:R0:W4:Y:S07]  /*2360*/  LDG.E.64 R6, desc[UR8][R36.64] ;  /* 0x0000000824067981 */ /* 0x00012e000c1e1b00 */
[----:B-----5:R-:W-:Y:S01]  /*2370*/  DFMA R30, R10, R10, R30 ;  /* 0x0000000a0a1e722b */ /* 0x020fe2000000001e */
[----:B0-----:R-:W-:-:S05]  /*2380*/  IMAD.WIDE R36, R33, 0x8, R36 ;  /* 0x0000000821247825 */ /* 0x001fca00078e0224 */
[----:B------:R-:W5:Y:S01]  /*2390*/  LDG.E.64 R10, desc[UR8][R36.64] ;  /* 0x00000008240a7981 */ /* 0x000f62000c1e1b00 */
[----:B------:R-:W-:Y:S01]  /*23a0*/  IMAD.WIDE R28, R33, 0x8, R36 ;  /* 0x00000008211c7825 */ /* 0x000fe200078e0224 */
[----:B------:R-:W-:-:S04]  /*23b0*/  DFMA R30, R20, R20, R30 ;  /* 0x00000014141e722b */ /* 0x000fc8000000001e */
[----:B------:R0:W5:Y:S04]  /*23c0*/  LDG.E.64 R20, desc[UR8][R28.64] ;  /* 0x000000081c147981 */ /* 0x000168000c1e1b00 */
[----:B------:R-:W-:Y:S01]  /*23d0*/  DFMA R30, R22, R22, R30 ;  /* 0x00000016161e722b */ /* 0x000fe2000000001e */
[----:B0-----:R-:W-:-:S05]  /*23e0*/  IMAD.WIDE R28, R33, 0x8, R28 ;  /* 0x00000008211c7825 */ /* 0x001fca00078e021c */
[----:B------:R-:W5:Y:S01]  /*23f0*/  LDG.E.64 R22, desc[UR8][R28.64] ;  /* 0x000000081c167981 */ /* 0x000f62000c1e1b00 */
[----:B------:R-:W-:Y:S01]  /*2400*/  IMAD.WIDE R34, R33, 0x8, R28 ;  /* 0x0000000821227825 */ /* 0x000fe200078e021c */
[----:B------:R-:W-:-:S04]  /*2410*/  DFMA R30, R24, R24, R30 ;  /* 0x00000018181e722b */ /* 0x000fc8000000001e */
[----:B------:R-:W5:Y:S01]  /*2420*/  LDG.E.64 R24, desc[UR8][R34.64] ;  /* 0x0000000822187981 */ /* 0x000f62000c1e1b00 */
[----:B------:R-:W-:-:S06]  /*2430*/  IMAD.WIDE R36, R33, 0x8, R34 ;  /* 0x0000000821247825 */ /* 0x000fcc00078e0222 */
[----:B------:R-:W5:Y:S01]  /*2440*/  LDG.E.64 R36, desc[UR8][R36.64] ;  /* 0x0000000824247981 */ /* 0x000f62000c1e1b00 */
[----:B------:R-:W-:Y:S01]  /*2450*/  DFMA R30, R26, R26, R30 ;  /* 0x0000001a1a1e722b */ /* 0x000fe2000000001e */
[----:B------:R-:W-:Y:S01]  /*2460*/  UIADD3 UR5, UPT, UPT, UR5, 0x10, URZ ;  /* 0x0000001005057890 */ /* 0x000fe2000fffe0ff */
[----:B------:R-:W-:-:S03]  /*2470*/  LEA R32, R33, R32, 0x4 ;  /* 0x0000002021207211 */ /* 0x000fc600078e20ff */
[----:B------:R-:W-:-:S03]  /*2480*/  UISETP.NE.AND UP2, UPT, UR5, URZ, UPT ;  /* 0x000000ff0500728c */ /* 0x000fc6000bf45270 */
[----:B--2---:R-:W-:-:S08]  /*2490*/  DFMA R30, R8, R8, R30 ;  /* 0x00000008081e722b */ /* 0x004fd0000000001e */
[----:B---3--:R-:W-:-:S08]  /*24a0*/  DFMA R30, R4, R4, R30 ;  /* 0x00000004041e722b */ /* 0x008fd0000000001e */
[----:B----4-:R-:W-:-:S08]  /*24b0*/  DFMA R30, R6, R6, R30 ;  /* 0x00000006061e722b */ /* 0x010fd0000000001e */
[----:B-----5:R-:W-:-:S08]  /*24c0*/  DFMA R30, R10, R10, R30 ;  /* 0x0000000a0a1e722b */ /* 0x020fd0000000001e */
[----:B------:R-:W-:-:S08]  /*24d0*/  DFMA R30, R20, R20, R30 ;  /* 0x00000014141e722b */ /* 0x000fd0000000001e */
[----:B------:R-:W-:-:S08]  /*24e0*/  DFMA R30, R22, R22, R30 ;  /* 0x00000016161e722b */ /* 0x000fd0000000001e */
[----:B------:R-:W-:-:S08]  /*24f0*/  DFMA R30, R24, R24, R30 ;  /* 0x00000018181e722b */ /* 0x000fd0000000001e */
[----:B------:R-:W-:Y:S01]  /*2500*/  DFMA R8, R36, R36, R30 ;  /* 0x000000242408722b */ /* 0x000fe2000000001e */
[----:B------:R-:W-:Y:S10]  /*2510*/  BRA.U UP2, `(.L_x_44) ;  /* 0xfffffffd02307547 */ /* 0x000ff4000b83ffff */
.L_x_43:
        /* <DEDUP_REMOVED lines=13> */
[----:B------:R0:W5:Y:S02]  /*25f0*/  LDG.E.64 R28, desc[UR8][R36.64] ;  /* 0x00000008241c7981 */ /* 0x000164000c1e1b00 */
[----:B0-----:R-:W-:-:S05]  /*2600*/  IMAD.WIDE R36, R33, 0x8, R36 ;  /* 0x0000000821247825 */ /* 0x001fca00078e0224 */
[----:B------:R-:W5:Y:S01]  /*2610*/  LDG.E.64 R26, desc[UR8][R36.64] ;  /* 0x00000008241a7981 */ /* 0x000f62000c1e1b00 */
[----:B------:R-:W-:-:S05]  /*2620*/  IMAD.WIDE R22, R33, 0x8, R36 ;  /* 0x0000000821167825 */ /* 0x000fca00078e0224 */
[----:B------:R-:W5:Y:S01]  /*2630*/  LDG.E.64 R24, desc[UR8][R22.64] ;  /* 0x0000000816187981 */ /* 0x000f62000c1e1b00 */
[----:B------:R-:W-:-:S04]  /*2640*/  IMAD.WIDE R20, R33, 0x8, R22 ;  /* 0x0000000821147825 */ /* 0x000fc800078e0216 */
[----:B------:R-:W-:Y:S01]  /*2650*/  IMAD.WIDE R30, R33, 0x8, R20 ;  /* 0x00000008211e7825 */ /* 0x000fe200078e0214 */
[----:B------:R-:W5:Y:S04]  /*2660*/  LDG.E.64 R22, desc[UR8][R20.64] ;  /* 0x0000000814167981 */ /* 0x000f68000c1e1b00 */
[----:B------:R-:W5:Y:S01]  /*2670*/  LDG.E.64 R20, desc[UR8][R30.64] ;  /* 0x000000081e147981 */ /* 0x000f62000c1e1b00 */
[----:B------:R-:W-:Y:S01]  /*2680*/  UIADD3 UR4, UPT, UPT, UR4, 0x8, URZ ;  /* 0x0000000804047890 */ /* 0x000fe2000fffe0ff */
[----:B--2---:R-:W-:-:S08]  /*2690*/  DFMA R4, R4, R4, R8 ;  /* 0x000000040404722b */ /* 0x004fd00000000008 */
[----:B---3--:R-:W-:-:S08]  /*26a0*/  DFMA R4, R6, R6, R4 ;  /* 0x000000060604722b */ /* 0x008fd00000000004 */
[----:B----4-:R-:W-:-:S08]  /*26b0*/  DFMA R4, R10, R10, R4 ;  /* 0x0000000a0a04722b */ /* 0x010fd00000000004 */
[----:B-----5:R-:W-:-:S08]  /*26c0*/  DFMA R4, R28, R28, R4 ;  /* 0x0000001c1c04722b */ /* 0x020fd00000000004 */
[----:B------:R-:W-:-:S08]  /*26d0*/  DFMA R4, R26, R26, R4 ;  /* 0x0000001a1a04722b */ /* 0x000fd00000000004 */
[----:B------:R-:W-:-:S08]  /*26e0*/  DFMA R4, R24, R24, R4 ;  /* 0x000000181804722b */ /* 0x000fd00000000004 */
[----:B------:R-:W-:-:S08]  /*26f0*/  DFMA R4, R22, R22, R4 ;  /* 0x000000161604722b */ /* 0x000fd00000000004 */
[----:B------:R-:W-:-:S11]  /*2700*/  DFMA R8, R20, R20, R4 ;  /* 0x000000141408722b */ /* 0x000fd60000000004 */
.L_x_45:
        /* <DEDUP_REMOVED lines=15> */
[----:B--2---:R-:W-:-:S08]  /*2800*/  DFMA R6, R6, R6, R8 ;  /* 0x000000060606722b */ /* 0x004fd00000000008 */
[----:B---3--:R-:W-:-:S08]  /*2810*/  DFMA R6, R20, R20, R6 ;  /* 0x000000141406722b */ /* 0x008fd00000000006 */
[----:B----4-:R-:W-:-:S08]  /*2820*/  DFMA R6, R24, R24, R6 ;  /* 0x000000181806722b */ /* 0x010fd00000000006 */
[----:B-----5:R-:W-:-:S11]  /*2830*/  DFMA R8, R26, R26, R6 ;  /* 0x0000001a1a08722b */ /* 0x020fd60000000006 */
.L_x_46:
[----:B------:R-:W-:Y:S05]  /*2840*/  BRA.U !UP2, `(.L_x_42) ;  /* 0x000000010a247547 */ /* 0x000fea000b800000 */
[----:B------:R-:W-:Y:S01]  /*2850*/  IMAD R6, R33, UR4, RZ ;  /* 0x0000000421067c24 */ /* 0x000fe2000f8e02ff */
[----:B------:R-:W-:-:S12]  /*2860*/  UIADD3 UR5, UPT, UPT, -UR5, URZ, URZ ;  /* 0x000000ff05057290 */ /* 0x000fd8000fffe1ff */
.L_x_47:
[----:B------:R-:W-:-:S06]  /*2870*/  IMAD.WIDE R4, R6, 0x8, R2 ;  /* 0x0000000806047825 */ /* 0x000fcc00078e0202 */
[----:B------:R-:W2:Y:S01]  /*2880*/  LDG.E.64 R4, desc[UR8][R4.64] ;  /* 0x0000000804047981 */ /* 0x000ea2000c1e1b00 */
[----:B------:R-:W-:Y:S01]  /*2890*/  UIADD3 UR5, UPT, UPT, UR5, 0x1, URZ ;  /* 0x0000000105057890 */ /* 0x000fe2000fffe0ff */
[----:B------:R-:W-:-:S03]  /*28a0*/  IADD3 R6, PT, PT, R6, R33, RZ ;  /* 0x0000002106067210 */ /* 0x000fc60007ffe0ff */
[----:B------:R-:W-:Y:S01]  /*28b0*/  UISETP.NE.AND UP1, UPT, UR5, URZ, UPT ;  /* 0x000000ff0500728c */ /* 0x000fe2000bf25270 */
[----:B--2---:R-:W-:-:S08]  /*28c0*/  DFMA R8, R4, R4, R8 ;  /* 0x000000040408722b */ /* 0x004fd00000000008 */
[----:B------:R-:W-:Y:S05]  /*28d0*/  BRA.U UP1, `(.L_x_47) ;  /* 0xfffffffd01e47547 */ /* 0x000fea000b83ffff */
.L_x_42:
[----:B------:R-:W0:Y:S01]  /*28e0*/  I2F.F64 R10, UR6 ;  /* 0x00000006000a7d12 */ /* 0x000e220008201c00 */
        /* <DEDUP_REMOVED lines=12> */
.L_x_50:
[----:B------:R-:W-:-:S05]  /*29b0*/  IMAD.WIDE R28, R32, 0x8, R2 ;  /* 0x00000008201c7825 */ /* 0x000fca00078e0202 */
[----:B------:R-:W2:Y:S01]  /*29c0*/  LDG.E.64 R30, desc[UR8][R28.64] ;  /* 0x000000081c1e7981 */ /* 0x000ea2000c1e1b00 */
[----:B------:R-:W-:-:S05]  /*29d0*/  IMAD.WIDE R34, R33, 0x8, R28 ;  /* 0x0000000821227825 */ /* 0x000fca00078e021c */
[----:B------:R-:W3:Y:S01]  /*29e0*/  LDG.E.64 R4, desc[UR8][R34.64] ;  /* 0x0000000822047981 */ /* 0x000ee2000c1e1b00 */
[----:B------:R-:W-:-:S05]  /*29f0*/  IMAD.WIDE R36, R33, 0x8, R34 ;  /* 0x0000000821247825 */ /* 0x000fca00078e0222 */
[----:B------:R1:W4:Y:S02]  /*2a00*/  LDG.E.64 R6, desc[UR8][R36.64] ;  /* 0x0000000824067981 */ /* 0x000324000c1e1b00 */
[----:B-1----:R-:W-:-:S05]  /*2a10*/  IMAD.WIDE R36, R33, 0x8, R36 ;  /* 0x0000000821247825 */ /* 0x002fca00078e0224 */
[----:B------:R-:W5:Y:S01]  /*2a20*/  LDG.E.64 R20, desc[UR8][R36.64] ;  /* 0x0000000824147981 */ /* 0x000f62000c1e1b00 */
[----:B------:R-:W-:-:S05]  /*2a30*/  IMAD.WIDE R26, R33, 0x8, R36 ;  /* 0x00000008211a7825 */ /* 0x000fca00078e0224 */
[----:B------:R-:W5:Y:S01]  /*2a40*/  LDG.E.64 R22, desc[UR8][R26.64] ;  /* 0x000000081a167981 */ /* 0x000f62000c1e1b00 */
[----:B------:R-:W-:-:S05]  /*2a50*/  IMAD.WIDE R28, R33, 0x8, R26 ;  /* 0x00000008211c7825 */ /* 0x000fca00078e021a */
[----:B------:R1:W5:Y:S02]  /*2a60*/  LDG.E.64 R26, desc[UR8][R28.64] ;  /* 0x000000081c1a7981 */ /* 0x000364000c1e1b00 */
[----:B-1----:R-:W-:-:S04]  /*2a70*/  IMAD.WIDE R28, R33, 0x8, R28 ;  /* 0x00000008211c7825 */ /* 0x002fc800078e021c */
        /* <DEDUP_REMOVED lines=9> */
[----:B-1----:R-:W-:-:S05]  /*2b10*/  IMAD.WIDE R36, R33, 0x8, R36 ;  /* 0x0000000821247825 */ /* 0x002fca00078e0224 */
[----:B------:R-:W5:Y:S01]  /*2b20*/  LDG.E.64 R20, desc[UR8][R36.64] ;  /* 0x0000000824147981 */ /* 0x000f62000c1e1b00 */
[----:B------:R-:W-:Y:S01]  /*2b30*/  IMAD.WIDE R28, R33, 0x8, R36 ;  /* 0x00000008211c7825 */ /* 0x000fe200078e0224 */
[----:B------:R-:W-:-:S04]  /*2b40*/  DADD R30, R30, R22 ;  /* 0x000000001e1e7229 */ /* 0x000fc80000000016 */
[----:B------:R1:W5:Y:S04]  /*2b50*/  LDG.E.64 R22, desc[UR8][R28.64] ;  /* 0x000000081c167981 */ /* 0x000368000c1e1b00 */
[----:B------:R-:W-:Y:S01]  /*2b60*/  DADD R30, R30, R26 ;  /* 0x000000001e1e7229 */ /* 0x000fe2000000001a */
[----:B-1----:R-:W-:-:S05]  /*2b70*/  IMAD.WIDE R28, R33, 0x8, R28 ;  /* 0x00000008211c7825 */ /* 0x002fca00078e021c */
[----:B------:R-:W5:Y:S01]  /*2b80*/  LDG.E.64 R26, desc[UR8][R28.64] ;  /* 0x000000081c1a7981 */ /* 0x000f62000c1e1b00 */
[----:B------:R-:W-:Y:S01]  /*2b90*/  IMAD.WIDE R34, R33, 0x8, R28 ;  /* 0x0000000821227825 */ /* 0x000fe200078e021c */
[----:B--2---:R-:W-:-:S04]  /*2ba0*/  DADD R30, R30, R24 ;  /* 0x000000001e1e7229 */ /* 0x004fc80000000018 */
[----:B------:R1:W2:Y:S04]  /*2bb0*/  LDG.E.64 R24, desc[UR8][R34.64] ;  /* 0x0000000822187981 */ /* 0x0002a8000c1e1b00 */
[----:B---3--:R-:W-:Y:S01]  /*2bc0*/  DADD R30, R30, R4 ;  /* 0x000000001e1e7229 */ /* 0x008fe20000000004 */
[----:B-1----:R-:W-:-:S05]  /*2bd0*/  IMAD.WIDE R34, R33, 0x8, R34 ;  /* 0x0000000821227825 */ /* 0x002fca00078e0222 */
[----:B------:R-:W3:Y:S01]  /*2be0*/  LDG.E.64 R4, desc[UR8][R34.64] ;  /* 0x0000000822047981 */ /* 0x000ee2000c1e1b00 */
[----:B------:R-:W-:Y:S01]  /*2bf0*/  IMAD.WIDE R36, R33, 0x8, R34 ;  /* 0x0000000821247825 */ /* 0x000fe200078e0222 */
[----:B----4-:R-:W-:-:S04]  /*2c00*/  DADD R30, R30, R6 ;  /* 0x000000001e1e7229 */ /* 0x010fc80000000006 */
[----:B------:R-:W4:Y:S01]  /*2c10*/  LDG.E.64 R6, desc[UR8][R36.64] ;  /* 0x0000000824067981 */ /* 0x000f22000c1e1b00 */
[----:B------:R-:W-:-:S06]  /*2c20*/  IMAD.WIDE R28, R33, 0x8, R36 ;  /* 0x00000008211c7825 */ /* 0x000fcc00078e0224 */
[----:B------:R-:W4:Y:S01]  /*2c30*/  LDG.E.64 R28, desc[UR8][R28.64] ;  /* 0x000000081c1c7981 */ /* 0x000f22000c1e1b00 */
[----:B-----5:R-:W-:Y:S01]  /*2c40*/  DADD R20, R30, R20 ;  /* 0x000000001e147229 */ /* 0x020fe20000000014 */
        /* <DEDUP_REMOVED lines=8> */
[----:B------:R-:W-:Y:S01]  /*2cd0*/  DADD R24, R4, R28 ;  /* 0x0000000004187229 */ /* 0x000fe2000000001c */
[----:B------:R-:W-:Y:S10]  /*2ce0*/  BRA.U UP2, `(.L_x_50) ;  /* 0xfffffffd02307547 */ /* 0x000ff4000b83ffff */
.L_x_49:
        /* <DEDUP_REMOVED lines=9> */
[----:B------:R1:W3:Y:S02]  /*2d80*/  LDG.E.64 R34, desc[UR8][R36.64] ;  /* 0x0000000824227981 */ /* 0x0002e4000c1e1b00 */
[----:B-1----:R-:W-:-:S05]  /*2d90*/  IMAD.WIDE R36, R33, 0x8, R36 ;  /* 0x0000000821247825 */ /* 0x002fca00078e0224 */
[----:B------:R-:W4:Y:S01]  /*2da0*/  LDG.E.64 R30, desc[UR8][R36.64] ;  /* 0x00000008241e7981 */ /* 0x000f22000c1e1b00 */
[----:B------:R-:W-:-:S05]  /*2db0*/  IMAD.WIDE R20, R33, 0x8, R36 ;  /* 0x0000000821147825 */ /* 0x000fca00078e0224 */
[----:B------:R-:W5:Y:S01]  /*2dc0*/  LDG.E.64 R28, desc[UR8][R20.64] ;  /* 0x00000008141c7981 */ /* 0x000f62000c1e1b00 */
[----:B------:R-:W-:-:S05]  /*2dd0*/  IMAD.WIDE R22, R33, 0x8, R20 ;  /* 0x0000000821167825 */ /* 0x000fca00078e0214 */
[----:B------:R-:W5:Y:S01]  /*2de0*/  LDG.E.64 R26, desc[UR8][R22.64] ;  /* 0x00000008161a7981 */ /* 0x000f62000c1e1b00 */
[----:B------:R-:W-:-:S05]  /*2df0*/  IMAD.WIDE R6, R33, 0x8, R22 ;  /* 0x0000000821067825 */ /* 0x000fca00078e0216 */
[----:B------:R1:W5:Y:S02]  /*2e00*/  LDG.E.64 R22, desc[UR8][R6.64] ;  /* 0x0000000806167981 */ /* 0x000364000c1e1b00 */
[----:B-1----:R-:W-:-:S05]  /*2e10*/  IMAD.WIDE R6, R33, 0x8, R6 ;  /* 0x0000000821067825 */ /* 0x002fca00078e0206 */
        /* <DEDUP_REMOVED lines=12> */
.L_x_51:
        /* <DEDUP_REMOVED lines=19> */
.L_x_52:
[----:B------:R-:W-:Y:S05]  /*3010*/  BRA.U !UP2, `(.L_x_48) ;  /* 0x000000010a247547 */ /* 0x000fea000b800000 */
[----:B------:R-:W-:Y:S01]  /*3020*/  IMAD R6, R33, UR4, RZ ;  /* 0x0000000421067c24 */ /* 0x000fe2000f8e02ff */
[----:B------:R-:W-:-:S12]  /*3030*/  UIADD3 UR5, UPT, UPT, -UR5, URZ, URZ ;  /* 0x000000ff05057290 */ /* 0x000fd8000fffe1ff */
.L_x_53:
[----:B------:R-:W-:-:S06]  /*3040*/  IMAD.WIDE R4, R6, 0x8, R2 ;  /* 0x0000000806047825 */ /* 0x000fcc00078e0202 */
[----:B------:R-:W2:Y:S01]  /*3050*/  LDG.E.64 R4, desc[UR8][R4.64] ;  /* 0x0000000804047981 */ /* 0x000ea2000c1e1b00 */
[----:B------:R-:W-:Y:S01]  /*3060*/  UIADD3 UR5, UPT, UPT, UR5, 0x1, URZ ;  /* 0x0000000105057890 */ /* 0x000fe2000fffe0ff */
[----:B------:R-:W-:-:S03]  /*3070*/  IADD3 R6, PT, PT, R6, R33, RZ ;  /* 0x0000002106067210 */ /* 0x000fc60007ffe0ff */
[----:B------:R-:W-:Y:S01]  /*3080*/  UISETP.NE.AND UP1, UPT, UR5, URZ, UPT ;  /* 0x000000ff0500728c */ /* 0x000fe2000bf25270 */
[----:B--2---:R-:W-:-:S08]  /*3090*/  DADD R24, R4, R24 ;  /* 0x0000000004187229 */ /* 0x004fd00000000018 */
[----:B------:R-:W-:Y:S05]  /*30a0*/  BRA.U UP1, `(.L_x_53) ;  /* 0xfffffffd01e47547 */ /* 0x000fea000b83ffff */
.L_x_48:
[----:B0-----:R-:W0:Y:S01]  /*30b0*/  MUFU.RCP64H R3, R11 ;  /* 0x0000000b00037308 */ /* 0x001e220000001800 */
[----:B------:R-:W-:Y:S01]  /*30c0*/  MOV R2, 0x1 ;  /* 0x0000000100027802 */ /* 0x000fe20000000f00 */
[----:B------:R-:W-:Y:S01]  /*30d0*/  BSSY.RECONVERGENT B0, `(.L_x_54) ;  /* 0x0000013000007945 */ /* 0x000fe20003800200 */
[----:B------:R-:W-:-:S04]  /*30e0*/  FSETP.GEU.AND P1, PT, |R25|, 6.5827683646048100446e-37, PT ;  /* 0x036000001900780b */ /* 0x000fc80003f2e200 */
[----:B0-----:R-:W-:-:S08]  /*30f0*/  DFMA R4, R2, -R10, 1 ;  /* 0x3ff000000204742b */ /* 0x001fd0000000080a */
[----:B------:R-:W-:-:S08]  /*3100*/  DFMA R4, R4, R4, R4 ;  /* 0x000000040404722b */ /* 0x000fd00000000004 */
[----:B------:R-:W-:-:S08]  /*3110*/  DFMA R4, R2, R4, R2 ;  /* 0x000000040204722b */ /* 0x000fd00000000002 */
[----:B------:R-:W-:-:S08]  /*3120*/  DFMA R2, R4, -R10, 1 ;  /* 0x3ff000000402742b */ /* 0x000fd0000000080a */
[----:B------:R-:W-:-:S08]  /*3130*/  DFMA R2, R4, R2, R4 ;  /* 0x000000020402722b */ /* 0x000fd00000000004 */
[----:B------:R-:W-:-:S08]  /*3140*/  DMUL R4, R2, R24 ;  /* 0x0000001802047228 */ /* 0x000fd00000000000 */
[----:B------:R-:W-:-:S08]  /*3150*/  DFMA R6, R4, -R10, R24 ;  /* 0x8000000a0406722b */ /* 0x000fd00000000018 */
[----:B------:R-:W-:-:S10]  /*3160*/  DFMA R2, R2, R6, R4 ;  /* 0x000000060202722b */ /* 0x000fd40000000004 */
[----:B------:R-:W-:-:S05]  /*3170*/  FFMA R4, RZ, R11, R3 ;  /* 0x0000000bff047223 */ /* 0x000fca0000000003 */
[----:B------:R-:W-:-:S13]  /*3180*/  FSETP.GT.AND P0, PT, |R4|, 1.469367938527859385e-39, PT ;  /* 0x001000000400780b */ /* 0x000fda0003f04200 */
[----:B------:R-:W-:Y:S05]  /*3190*/  @P0 BRA P1, `(.L_x_55) ;  /* 0x0000000000180947 */ /* 0x000fea0000800000 */
[----:B------:R-:W-:Y:S01]  /*31a0*/  IMAD.MOV.U32 R22, RZ, RZ, R10 ;  /* 0x000000ffff167224 */ /* 0x000fe200078e000a */
[----:B------:R-:W-:Y:S02]  /*31b0*/  MOV R23, R11 ;  /* 0x0000000b00177202 */ /* 0x000fe40000000f00 */
[----:B------:R-:W-:-:S07]  /*31c0*/  MOV R2, 0x31e0 ;  /* 0x000031e000027802 */ /* 0x000fce0000000f00 */
[----:B------:R-:W-:Y:S05]  /*31d0*/  CALL.REL.NOINC `($__internal_1_$__cuda_sm20_div_rn_f64_full) ;  /* 0x0000002000ec7944 */ /* 0x000fea0003c00000 */
[----:B------:R-:W-:Y:S02]  /*31e0*/  MOV R2, R4 ;  /* 0x0000000400027202 */ /* 0x000fe40000000f00 */
[----:B------:R-:W-:-:S07]  /*31f0*/  MOV R3, R5 ;  /* 0x0000000500037202 */ /* 0x000fce0000000f00 */
.L_x_55:
[----:B------:R-:W-:Y:S05]  /*3200*/  BSYNC.RECONVERGENT B0 ;  /* 0x0000000000007941 */ /* 0x000fea0003800200 */
.L_x_54:
[----:B------:R-:W0:Y:S01]  /*3210*/  LDCU UR6, c[0x0][0x394] ;  /* 0x00007280ff0677ac */ /* 0x000e220008000800 */
[----:B------:R-:W-:Y:S01]  /*3220*/  DMUL R4, R2, R10 ;  /* 0x0000000a02047228 */ /* 0x000fe20000000000 */
[----:B------:R-:W-:-:S07]  /*3230*/  CS2R R30, SRZ ;  /* 0x00000000001e7805 */ /* 0x000fce000001ff00 */
[----:B------:R-:W-:Y:S01]  /*3240*/  DFMA R8, R4, -R2, R8 ;  /* 0x800000020408722b */ /* 0x000fe20000000008 */
[----:B0-----:R-:W-:Y:S01]  /*3250*/  UIADD3 UR7, UPT, UPT, UR6, -0x1, URZ ;  /* 0xffffffff06077890 */ /* 0x001fe2000fffe0ff */
[----:B------:R-:W-:Y:S11]  /*3260*/  BRA.U !UP0, `(.L_x_56) ;  /* 0x0000000508fc7547 */ /* 0x000ff6000b800000 */
[----:B------:R-:W-:Y:S01]  /*3270*/  UISETP.GE.U32.AND UP0, UPT, UR7, 0xf, UPT ;  /* 0x0000000f0700788c */ /* 0x000fe2000bf06070 */
[----:B------:R-:W-:Y:S01]  /*3280*/  CS2R R30, SRZ ;  /* 0x00000000001e7805 */ /* 0x000fe2000001ff00 */
[----:B------:R-:W-:Y:S01]  /*3290*/  ULOP3.LUT UR10, UR6, 0xf, URZ, 0xc0, !UPT ;  /* 0x0000000f060a7892 */ /* 0x000fe2000f8ec0ff */
[----:B------:R-:W-:-:S03]  /*32a0*/  UMOV UR4, URZ ;  /* 0x000000ff00047c82 */ /* 0x000fc60008000000 */
[----:B------:R-:W-:-:S03]  /*32b0*/  UISETP.NE.AND UP1, UPT, UR10, URZ, UPT ;  /* 0x000000ff0a00728c */ /* 0x000fc6000bf25270 */
[----:B------:R-:W-:Y:S08]  /*32c0*/  BRA.U !UP0, `(.L_x_57) ;  /* 0x0000000108e47547 */ /* 0x000ff0000b800000 */
[----:B------:R-:W-:Y:S01]  /*32d0*/  ULOP3.LUT UR4, UR6, 0x7ffffff0, URZ, 0xc0, !UPT ;  /* 0x7ffffff006047892 */ /* 0x000fe2000f8ec0ff */
[----:B------:R-:W-:Y:S02]  /*32e0*/  MOV R33, RZ ;  /* 0x000000ff00217202 */ /* 0x000fe40000000f00 */
[----:B------:R-:W-:Y:S01]  /*32f0*/  CS2R R30, SRZ ;  /* 0x00000000001e7805 */ /* 0x000fe2000001ff00 */
[----:B------:R-:W-:-:S12]  /*3300*/  UIADD3 UR5, UPT, UPT, -UR4, URZ, URZ ;  /* 0x000000ff04057290 */ /* 0x000fd8000fffe1ff */
.L_x_58:
[----:B------:R-:W-:Y:S01]  /*3310*/  IMAD.WIDE R22, R33, 0x8, R18 ;  /* 0x0000000821167825 */ /* 0x000fe200078e0212 */
[----:B------:R-:W0:Y:S04]  /*3320*/  LDC R32, c[0x0][0x390] ;  /* 0x0000e400ff207b82 */ /* 0x000e280000000800 */
[----:B------:R-:W2:Y:S01]  /*3330*/  LDG.E.64 R28, desc[UR8][R22.64] ;  /* 0x00000008161c7981 */ /* 0x000ea2000c1e1b00 */
[----:B0-----:R-:W-:-:S05]  /*3340*/  IMAD.WIDE R26, R32, 0x8, R22 ;  /* 0x00000008201a7825 */ /* 0x001fca00078e0216 */
        /* <DEDUP_REMOVED lines=11> */
[----:B0-----:R-:W-:Y:S01]  /*3400*/  IMAD.WIDE R26, R32, 0x8, R26 ;  /* 0x00000008201a7825 */ /* 0x001fe200078e021a */
[----:B--2---:R-:W-:-:S04]  /*3410*/  DFMA R30, R28, R28, R30 ;  /* 0x0000001c1c1e722b */ /* 0x004fc8000000001e */
[----:B------:R-:W2:Y:S01]  /*3420*/  LDG.E.64 R28, desc[UR8][R26.64] ;  /* 0x000000081a1c7981 */ /* 0x000ea2000c1e1b00 */
[----:B------:R-:W-:-:S04]  /*3430*/  IMAD.WIDE R34, R32, 0x8, R26 ;  /* 0x0000000820227825 */ /* 0x000fc800078e021a */
[C---:B------:R-:W-:Y:S01]  /*3440*/  IMAD.WIDE R36, R32.reuse, 0x8, R34 ;  /* 0x0000000820247825 */ /* 0x040fe200078e0222 */
        /* <DEDUP_REMOVED lines=15> */
[----:B------:R0:W5:Y:S02]  /*3540*/  LDG.E.64 R24, desc[UR8][R34.64] ;  /* 0x0000000822187981 */ /* 0x000164000c1e1b00 */
[----:B0-----:R-:W-:-:S04]  /*3550*/  IMAD.WIDE R34, R32, 0x8, R34 ;  /* 0x0000000820227825 */ /* 0x001fc800078e0222 */
[----:B------:R-:W-:-:S06]  /*3560*/  IMAD.WIDE R36, R32, 0x8, R34 ;  /* 0x0000000820247825 */ /* 0x000fcc00078e0222 */
[----:B------:R-:W5:Y:S01]  /*3570*/  LDG.E.64 R36, desc[UR8][R36.64] ;  /* 0x0000000824247981 */ /* 0x000f62000c1e1b00 */
[----:B--2---:R-:W-:-:S03]  /*3580*/  DFMA R30, R28, R28, R30 ;  /* 0x0000001c1c1e722b */ /* 0x004fc6000000001e */
[----:B------:R-:W2:Y:S05]  /*3590*/  LDG.E.64 R28, desc[UR8][R34.64] ;  /* 0x00000008221c7981 */ /* 0x000eaa000c1e1b00 */
[----:B---3--:R-:W-:-:S08]  /*35a0*/  DFMA R30, R2, R2, R30 ;  /* 0x00000002021e722b */ /* 0x008fd0000000001e */
[----:B----4-:R-:W-:-:S08]  /*35b0*/  DFMA R30, R4, R4, R30 ;  /* 0x00000004041e722b */ /* 0x010fd0000000001e */
[----:B-----5:R-:W-:-:S08]  /*35c0*/  DFMA R30, R6, R6, R30 ;  /* 0x00000006061e722b */ /* 0x020fd0000000001e */
[----:B------:R-:W-:Y:S01]  /*35d0*/  DFMA R30, R20, R20, R30 ;  /* 0x00000014141e722b */ /* 0x000fe2000000001e */
[----:B------:R-:W-:-:S07]  /*35e0*/  UIADD3 UR5, UPT, UPT, UR5, 0x10, URZ ;  /* 0x0000001005057890 */ /* 0x000fce000fffe0ff */
[----:B------:R-:W-:Y:S01]  /*35f0*/  DFMA R30, R22, R22, R30 ;  /* 0x00000016161e722b */ /* 0x000fe2000000001e */
[----:B------:R-:W-:-:S07]  /*3600*/  UISETP.NE.AND UP0, UPT, UR5, URZ, UPT ;  /* 0x000000ff0500728c */ /* 0x000fce000bf05270 */
[----:B------:R-:W-:Y:S01]  /*3610*/  DFMA R30, R24, R24, R30 ;  /* 0x00000018181e722b */ /* 0x000fe2000000001e */
[----:B------:R-:W-:-:S07]  /*3620*/  LEA R33, R32, R33, 0x4 ;  /* 0x0000002120217211 */ /* 0x000fce00078e20ff */
[----:B--2---:R-:W-:-:S08]  /*3630*/  DFMA R30, R28, R28, R30 ;  /* 0x0000001c1c1e722b */ /* 0x004fd0000000001e */
[----:B------:R-:W-:Y:S01]  /*3640*/  DFMA R30, R36, R36, R30 ;  /* 0x00000024241e722b */ /* 0x000fe2000000001e */
[----:B------:R-:W-:Y:S10]  /*3650*/  BRA.U UP0, `(.L_x_58) ;  /* 0xfffffffd002c7547 */ /* 0x000ff4000b83ffff */
.L_x_57:
[----:B------:R-:W-:Y:S05]  /*3660*/  BRA.U !UP1, `(.L_x_56) ;  /* 0x0000000109fc7547 */ /* 0x000fea000b800000 */
[----:B------:R-:W-:Y:S02]  /*3670*/  UISETP.GE.U32.AND UP0, UPT, UR10, 0x8, UPT ;  /* 0x000000080a00788c */ /* 0x000fe4000bf06070 */
[----:B------:R-:W-:-:S04]  /*3680*/  ULOP3.LUT UR11, UR6, 0x7, URZ, 0xc0, !UPT ;  /* 0x00000007060b7892 */ /* 0x000fc8000f8ec0ff */
[----:B------:R-:W-:-:S03]  /*3690*/  UISETP.NE.AND UP1, UPT, UR11, URZ, UPT ;  /* 0x000000ff0b00728c */ /* 0x000fc6000bf25270 */
[----:B------:R-:W-:Y:S08]  /*36a0*/  BRA.U !UP0, `(.L_x_59) ;  /* 0x00000001086c7547 */ /* 0x000ff0000b800000 */
[----:B------:R-:W0:Y:S02]  /*36b0*/  LDC R28, c[0x0][0x390] ;  /* 0x0000e400ff1c7b82 */ /* 0x000e240000000800 */
[----:B0-----:R-:W-:-:S04]  /*36c0*/  IMAD R7, R28, UR4, RZ ;  /* 0x000000041c077c24 */ /* 0x001fc8000f8e02ff */
        /* <DEDUP_REMOVED lines=14> */
[----:B------:R-:W-:-:S06]  /*37b0*/  IMAD.WIDE R28, R28, 0x8, R34 ;  /* 0x000000081c1c7825 */ /* 0x000fcc00078e0222 */
        /* <DEDUP_REMOVED lines=10> */
.L_x_59:
        /* <DEDUP_REMOVED lines=20> */
.L_x_60:
[----:B------:R-:W-:Y:S05]  /*39a0*/  BRA.U !UP1, `(.L_x_56) ;  /* 0x00000001092c7547 */ /* 0x000fea000b800000 */
[----:B------:R-:W0:Y:S01]  /*39b0*/  LDCU UR10, c[0x0][0x390] ;  /* 0x00007200ff0a77ac */ /* 0x000e220008000800 */
[----:B------:R-:W-:Y:S02]  /*39c0*/  UIADD3 UR5, UPT, UPT, -UR5, URZ, URZ ;  /* 0x000000ff05057290 */ /* 0x000fe4000fffe1ff */
[----:B0-----:R-:W-:-:S06]  /*39d0*/  UIMAD UR4, UR4, UR10, URZ ;  /* 0x0000000a040472a4 */ /* 0x001fcc000f8e02ff */
[----:B------:R-:W-:-:S07]  /*39e0*/  MOV R5, UR4 ;  /* 0x0000000400057c02 */ /* 0x000fce0008000f00 */
.L_x_61:
[----:B------:R-:W-:-:S06]  /*39f0*/  IMAD.WIDE R2, R5, 0x8, R18 ;  /* 0x0000000805027825 */ /* 0x000fcc00078e0212 */
[----:B------:R-:W2:Y:S01]  /*3a00*/  LDG.E.64 R2, desc[UR8][R2.64] ;  /* 0x0000000802027981 */ /* 0x000ea2000c1e1b00 */
[----:B------:R-:W-:Y:S01]  /*3a10*/  UIADD3 UR5, UPT, UPT, UR5, 0x1, URZ ;  /* 0x0000000105057890 */ /* 0x000fe2000fffe0ff */
[----:B------:R-:W-:-:S03]  /*3a20*/  IADD3 R5, PT, PT, R5, UR10, RZ ;  /* 0x0000000a05057c10 */ /* 0x000fc6000fffe0ff */
[----:B------:R-:W-:Y:S01]  /*3a30*/  UISETP.NE.AND UP0, UPT, UR5, URZ, UPT ;  /* 0x000000ff0500728c */ /* 0x000fe2000bf05270 */
[----:B--2---:R-:W-:-:S08]  /*3a40*/  DFMA R30, R2, R2, R30 ;  /* 0x00000002021e722b */ /* 0x004fd0000000001e */
[----:B------:R-:W-:Y:S05]  /*3a50*/  BRA.U UP0, `(.L_x_61) ;  /* 0xfffffffd00e47547 */ /* 0x000fea000b83ffff */
.L_x_56:
[----:B------:R-:W-:Y:S01]  /*3a60*/  UISETP.GE.AND UP0, UPT, UR6, 0x1, UPT ;  /* 0x000000010600788c */ /* 0x000fe2000bf06270 */
[----:B------:R-:W-:-:S08]  /*3a70*/  CS2R R24, SRZ ;  /* 0x0000000000187805 */ /* 0x000fd0000001ff00 */
[----:B------:R-:W-:Y:S05]  /*3a80*/  BRA.U !UP0, `(.L_x_62) ;  /* 0x0000000508fc7547 */ /* 0x000fea000b800000 */
        /* <DEDUP_REMOVED lines=10> */
.L_x_64:
[----:B------:R-:W0:Y:S01]  /*3b30*/  LDC R32, c[0x0][0x390] ;  /* 0x0000e400ff207b82 */ /* 0x000e220000000800 */
[----:B------:R-:W-:-:S05]  /*3b40*/  IMAD.WIDE R26, R33, 0x8, R18 ;  /* 0x00000008211a7825 */ /* 0x000fca00078e0212 */
[----:B------:R-:W2:Y:S01]  /*3b50*/  LDG.E.64 R28, desc[UR8][R26.64] ;  /* 0x000000081a1c7981 */ /* 0x000ea2000c1e1b00 */
[----:B0-----:R-:W-:-:S05]  /*3b60*/  IMAD.WIDE R34, R32, 0x8, R26 ;  /* 0x0000000820227825 */ /* 0x001fca00078e021a */
[----:B------:R-:W3:Y:S01]  /*3b70*/  LDG.E.64 R2, desc[UR8][R34.64] ;  /* 0x0000000822027981 */ /* 0x000ee2000c1e1b00 */
[----:B------:R-:W-:-:S05]  /*3b80*/  IMAD.WIDE R36, R32, 0x8, R34 ;  /* 0x0000000820247825 */ /* 0x000fca00078e0222 */
[----:B------:R0:W4:Y:S02]  /*3b90*/  LDG.E.64 R4, desc[UR8][R36.64] ;  /* 0x0000000824047981 */ /* 0x000124000c1e1b00 */
        /* <DEDUP_REMOVED lines=14> */
[----:B------:R0:W4:Y:S02]  /*3c80*/  LDG.E.64 R4, desc[UR8][R36.64] ;  /* 0x0000000824047981 */ /* 0x000124000c1e1b00 */
[----:B0-----:R-:W-:-:S05]  /*3c90*/  IMAD.WIDE R36, R32, 0x8, R36 ;  /* 0x0000000820247825 */ /* 0x001fca00078e0224 */
[----:B-----5:R-:W-:Y:S01]  /*3ca0*/  DADD R28, R28, R6 ;  /* 0x000000001c1c7229 */ /* 0x020fe20000000006 */
[----:B------:R-:W5:Y:S01]  /*3cb0*/  LDG.E.64 R6, desc[UR8][R36.64] ;  /* 0x0000000824067981 */ /* 0x000f62000c1e1b00 */
[----:B------:R-:W-:-:S06]  /*3cc0*/  IMAD.WIDE R26, R32, 0x8, R36 ;  /* 0x00000008201a7825 */ /* 0x000fcc00078e0224 */
[----:B------:R-:W-:Y:S01]  /*3cd0*/  DADD R28, R28, R20 ;  /* 0x000000001c1c7229 */ /* 0x000fe20000000014 */
[----:B------:R0:W5:Y:S07]  /*3ce0*/  LDG.E.64 R20, desc[UR8][R26.64] ;  /* 0x000000081a147981 */ /* 0x00016e000c1e1b00 */
[----:B------:R-:W-:Y:S01]  /*3cf0*/  DADD R28, R28, R22 ;  /* 0x000000001c1c7229 */ /* 0x000fe20000000016 */
[----:B0-----:R-:W-:-:S05]  /*3d00*/  IMAD.WIDE R26, R32, 0x8, R26 ;  /* 0x00000008201a7825 */ /* 0x001fca00078e021a */
[----:B------:R-:W5:Y:S01]  /*3d10*/  LDG.E.64 R22, desc[UR8][R26.64] ;  /* 0x000000081a167981 */ /* 0x000f62000c1e1b00 */
[----:B------:R-:W-:Y:S01]  /*3d20*/  IMAD.WIDE R34, R32, 0x8, R26 ;  /* 0x0000000820227825 */ /* 0x000fe200078e021a */
[----:B--2---:R-:W-:-:S04]  /*3d30*/  DADD R28, R28, R24 ;  /* 0x000000001c1c7229 */ /* 0x004fc80000000018 */
[----:B------:R0:W2:Y:S02]  /*3d40*/  LDG.E.64 R24, desc[UR8][R34.64] ;  /* 0x0000000822187981 */ /* 0x0000a4000c1e1b00 */
[----:B0-----:R-:W-:-:S04]  /*3d50*/  IMAD.WIDE R34, R32, 0x8, R34 ;  /* 0x0000000820227825 */ /* 0x001fc800078e0222 */
[C---:B------:R-:W-:Y:S01]  /*3d60*/  IMAD.WIDE R36, R32.reuse, 0x8, R34 ;  /* 0x0000000820247825 */ /* 0x040fe200078e0222 */
[----:B---3--:R-:W-:Y:S01]  /*3d70*/  DADD R28, R28, R2 ;  /* 0x000000001c1c7229 */ /* 0x008fe20000000002 */
[----:B------:R-:W3:Y:S02]  /*3d80*/  LDG.E.64 R2, desc[UR8][R34.64] ;  /* 0x0000000822027981 */ /* 0x000ee4000c1e1b00 */
[----:B------:R-:W-:-:S05]  /*3d90*/  IMAD.WIDE R26, R32, 0x8, R36 ;  /* 0x00000008201a7825 */ /* 0x000fca00078e0224 */
[----:B----4-:R-:W-:Y:S01]  /*3da0*/  DADD R28, R28, R4 ;  /* 0x000000001c1c7229 */ /* 0x010fe20000000004 */
[----:B------:R-:W4:Y:S04]  /*3db0*/  LDG.E.64 R26, desc[UR8][R26.64] ;  /* 0x000000081a1a7981 */ /* 0x000f28000c1e1b00 */
[----:B------:R-:W4:Y:S03]  /*3dc0*/  LDG.E.64 R4, desc[UR8][R36.64] ;  /* 0x0000000824047981 */ /* 0x000f26000c1e1b00 */
[----:B-----5:R-:W-:-:S08]  /*3dd0*/  DADD R6, R28, R6 ;  /* 0x000000001c067229 */ /* 0x020fd00000000006 */
[----:B------:R-:W-:-:S08]  /*3de0*/  DADD R6, R6, R20 ;  /* 0x0000000006067229 */ /* 0x000fd00000000014 */
[----:B------:R-:W-:Y:S01]  /*3df0*/  DADD R6, R6, R22 ;  /* 0x0000000006067229 */ /* 0x000fe20000000016 */
[----:B------:R-:W-:-:S04]  /*3e00*/  UIADD3 UR5, UPT, UPT, UR5, 0x10, URZ ;  /* 0x0000001005057890 */ /* 0x000fc8000fffe0ff */
[----:B------:R-:W-:Y:S01]  /*3e10*/  UISETP.NE.AND UP0, UPT, UR5, URZ, UPT ;  /* 0x000000ff0500728c */ /* 0x000fe2000bf05270 */
[----:B------:R-:W-:Y:S02]  /*3e20*/  LEA R33, R32, R33, 0x4 ;  /* 0x0000002120217211 */ /* 0x000fe400078e20ff */
[----:B--2---:R-:W-:-:S08]  /*3e30*/  DADD R6, R6, R24 ;  /* 0x0000000006067229 */ /* 0x004fd00000000018 */
[----:B---3--:R-:W-:-:S08]  /*3e40*/  DADD R2, R6, R2 ;  /* 0x0000000006027229 */ /* 0x008fd00000000002 */
[----:B----4-:R-:W-:-:S08]  /*3e50*/  DADD R2, R2, R4 ;  /* 0x0000000002027229 */ /* 0x010fd00000000004 */
[----:B------:R-:W-:Y:S01]  /*3e60*/  DADD R24, R2, R26 ;  /* 0x0000000002187229 */ /* 0x000fe2000000001a */
[----:B------:R-:W-:Y:S10]  /*3e70*/  BRA.U UP0, `(.L_x_64) ;  /* 0xfffffffd002c7547 */ /* 0x000ff4000b83ffff */
.L_x_63:
        /* <DEDUP_REMOVED lines=32> */
.L_x_65:
        /* <DEDUP_REMOVED lines=20> */
.L_x_66:
[----:B------:R-:W-:Y:S05]  /*41c0*/  BRA.U !UP1, `(.L_x_62) ;  /* 0x00000001092c7547 */ /* 0x000fea000b800000 */
[----:B------:R-:W0:Y:S01]  /*41d0*/  LDCU UR6, c[0x0][0x390] ;  /* 0x00007200ff0677ac */ /* 0x000e220008000800 */
[----:B------:R-:W-:Y:S02]  /*41e0*/  UIADD3 UR5, UPT, UPT, -UR5, URZ, URZ ;  /* 0x000000ff05057290 */ /* 0x000fe4000fffe1ff */
[----:B0-----:R-:W-:-:S06]  /*41f0*/  UIMAD UR4, UR4, UR6, URZ ;  /* 0x00000006040472a4 */ /* 0x001fcc000f8e02ff */
[----:B------:R-:W-:-:S07]  /*4200*/  MOV R5, UR4 ;  /* 0x0000000400057c02 */ /* 0x000fce0008000f00 */
.L_x_67:
[----:B------:R-:W-:-:S06]  /*4210*/  IMAD.WIDE R2, R5, 0x8, R18 ;  /* 0x0000000805027825 */ /* 0x000fcc00078e0212 */
[----:B------:R-:W2:Y:S01]  /*4220*/  LDG.E.64 R2, desc[UR8][R2.64] ;  /* 0x0000000802027981 */ /* 0x000ea2000c1e1b00 */
[----:B------:R-:W-:Y:S01]  /*4230*/  UIADD3 UR5, UPT, UPT, UR5, 0x1, URZ ;  /* 0x0000000105057890 */ /* 0x000fe2000fffe0ff */
[----:B------:R-:W-:-:S03]  /*4240*/  IADD3 R5, PT, PT, R5, UR6, RZ ;  /* 0x0000000605057c10 */ /* 0x000fc6000fffe0ff */
[----:B------:R-:W-:Y:S01]  /*4250*/  UISETP.NE.AND UP0, UPT, UR5, URZ, UPT ;  /* 0x000000ff0500728c */ /* 0x000fe2000bf05270 */
[----:B--2---:R-:W-:-:S08]  /*4260*/  DADD R24, R2, R24 ;  /* 0x0000000002187229 */ /* 0x004fd00000000018 */
[----:B------:R-:W-:Y:S05]  /*4270*/  BRA.U UP0, `(.L_x_67) ;  /* 0xfffffffd00e47547 */ /* 0x000fea000b83ffff */
.L_x_62:
[----:B------:R-:W0:Y:S01]  /*4280*/  MUFU.RCP64H R3, R11 ;  /* 0x0000000b00037308 */ /* 0x000e220000001800 */
[----:B------:R-:W-:Y:S01]  /*4290*/  IMAD.MOV.U32 R2, RZ, RZ, 0x1 ;  /* 0x00000001ff027424 */ /* 0x000fe200078e00ff */
[----:B------:R-:W-:Y:S01]  /*42a0*/  FSETP.GEU.AND P1, PT, |R25|, 6.5827683646048100446e-37, PT ;  /* 0x036000001900780b */ /* 0x000fe20003f2e200 */
[----:B------:R-:W-:Y:S05]  /*42b0*/  BSSY.RECONVERGENT B0, `(.L_x_68) ;  /* 0x0000013000007945 */ /* 0x000fea0003800200 */
[----:B------:R-:W1:Y:S01]  /*42c0*/  I2F.F64 R18, UR7 ;  /* 0x0000000700127d12 */ /* 0x000e620008201c00 */
        /* <DEDUP_REMOVED lines=10> */
[----:B-1----:R-:W-:Y:S05]  /*4370*/  @P0 BRA P1, `(.L_x_69) ;  /* 0x0000000000180947 */ /* 0x002fea0000800000 */
[----:B------:R-:W-:Y:S02]  /*4380*/  MOV R22, R10 ;  /* 0x0000000a00167202 */ /* 0x000fe40000000f00 */
[----:B------:R-:W-:Y:S02]  /*4390*/  MOV R23, R11 ;  /* 0x0000000b00177202 */ /* 0x000fe40000000f00 */
[----:B------:R-:W-:-:S07]  /*43a0*/  MOV R2, 0x43c0 ;  /* 0x000043c000027802 */ /* 0x000fce0000000f00 */
[----:B------:R-:W-:Y:S05]  /*43b0*/  CALL.REL.NOINC `($__internal_1_$__cuda_sm20_div_rn_f64_full) ;  /* 0x0000001000747944 */ /* 0x000fea0003c00000 */
[----:B------:R-:W-:Y:S02]  /*43c0*/  MOV R2, R4 ;  /* 0x0000000400027202 */ /* 0x000fe40000000f00 */
[----:B------:R-:W-:-:S07]  /*43d0*/  MOV R3, R5 ;  /* 0x0000000500037202 */ /* 0x000fce0000000f00 */
.L_x_69:
[----:B------:R-:W-:Y:S05]  /*43e0*/  BSYNC.RECONVERGENT B0 ;  /* 0x0000000000007941 */ /* 0x000fea0003800200 */
.L_x_68:
[----:B------:R-:W0:Y:S01]  /*43f0*/  MUFU.RCP64H R5, R19 ;  /* 0x0000001300057308 */ /* 0x000e220000001800 */
[----:B------:R-:W-:Y:S01]  /*4400*/  HFMA2 R4, -RZ, RZ, 0, 5.9604644775390625e-08 ;  /* 0x00000001ff047431 */ /* 0x000fe200000001ff */
[----:B------:R-:W-:Y:S05]  /*4410*/  BSSY.RECONVERGENT B0, `(.L_x_70) ;  /* 0x0000015000007945 */ /* 0x000fea0003800200 */
[----:B0-----:R-:W-:-:S08]  /*4420*/  DFMA R6, -R18, R4, 1 ;  /* 0x3ff000001206742b */ /* 0x001fd00000000104 */
[----:B------:R-:W-:-:S08]  /*4430*/  DFMA R6, R6, R6, R6 ;  /* 0x000000060606722b */ /* 0x000fd00000000006 */
[----:B------:R-:W-:Y:S02]  /*4440*/  DFMA R6, R4, R6, R4 ;  /* 0x000000060406722b */ /* 0x000fe40000000004 */
[----:B------:R-:W-:-:S06]  /*4450*/  DMUL R4, R2, R10 ;  /* 0x0000000a02047228 */ /* 0x000fcc0000000000 */
[----:B------:R-:W-:Y:S02]  /*4460*/  DFMA R20, -R18, R6, 1 ;  /* 0x3ff000001214742b */ /* 0x000fe40000000106 */
[----:B------:R-:W-:-:S06]  /*4470*/  DFMA R24, R4, -R2, R30 ;  /* 0x800000020418722b */ /* 0x000fcc000000001e */
[----:B------:R-:W-:-:S04]  /*4480*/  DFMA R20, R6, R20, R6 ;  /* 0x000000140614722b */ /* 0x000fc80000000006 */
[----:B------:R-:W-:-:S04]  /*4490*/  FSETP.GEU.AND P1, PT, |R25|, 6.5827683646048100446e-37, PT ;  /* 0x036000001900780b */ /* 0x000fc80003f2e200 */
[----:B------:R-:W-:-:S08]  /*44a0*/  DMUL R2, R24, R20 ;  /* 0x0000001418027228 */ /* 0x000fd00000000000 */
[----:B------:R-:W-:-:S08]  /*44b0*/  DFMA R4, -R18, R2, R24 ;  /* 0x000000021204722b */ /* 0x000fd00000000118 */
[----:B------:R-:W-:-:S10]  /*44c0*/  DFMA R2, R20, R4, R2 ;  /* 0x000000041402722b */ /* 0x000fd40000000002 */
[----:B------:R-:W-:-:S05]  /*44d0*/  FFMA R4, RZ, R19, R3 ;  /* 0x00000013ff047223 */ /* 0x000fca0000000003 */
[----:B------:R-:W-:-:S13]  /*44e0*/  FSETP.GT.AND P0, PT, |R4|, 1.469367938527859385e-39, PT ;  /* 0x001000000400780b */ /* 0x000fda0003f04200 */
[----:B------:R-:W-:Y:S05]  /*44f0*/  @P0 BRA P1, `(.L_x_71) ;  /* 0x0000000000180947 */ /* 0x000fea0000800000 */
[----:B------:R-:W-:Y:S02]  /*4500*/  MOV R22, R18 ;  /* 0x0000001200167202 */ /* 0x000fe40000000f00 */
[----:B------:R-:W-:Y:S02]  /*4510*/  MOV R23, R19 ;  /* 0x0000001300177202 */ /* 0x000fe40000000f00 */
[----:B------:R-:W-:-:S07]  /*4520*/  MOV R2, 0x4540 ;  /* 0x0000454000027802 */ /* 0x000fce0000000f00 */
[----:B------:R-:W-:Y:S05]  /*4530*/  CALL.REL.NOINC `($__internal_1_$__cuda_sm20_div_rn_f64_full) ;  /* 0x0000001000147944 */ /* 0x000fea0003c00000 */
[----:B------:R-:W-:Y:S02]  /*4540*/  MOV R2, R4 ;  /* 0x0000000400027202 */ /* 0x000fe40000000f00 */
[----:B------:R-:W-:-:S07]  /*4550*/  MOV R3, R5 ;  /* 0x0000000500037202 */ /* 0x000fce0000000f00 */
.L_x_71:
[----:B------:R-:W-:Y:S05]  /*4560*/  BSYNC.RECONVERGENT B0 ;  /* 0x0000000000007941 */ /* 0x000fea0003800200 */
.L_x_70:
[----:B------:R-:W0:Y:S01]  /*4570*/  MUFU.RSQ64H R7, R3 ;  /* 0x0000000300077308 */ /* 0x000e220000001c00 */
[----:B------:R-:W-:Y:S01]  /*4580*/  IADD3 R6, PT, PT, R3, -0x3500000, RZ ;  /* 0xfcb0000003067810 */ /* 0x000fe20007ffe0ff */
[----:B------:R-:W-:Y:S01]  /*4590*/  IMAD.MOV.U32 R21, RZ, RZ, 0x3fd80000 ;  /* 0x3fd80000ff157424 */ /* 0x000fe200078e00ff */
[----:B------:R-:W-:Y:S01]  /*45a0*/  MOV R20, 0x0 ;  /* 0x0000000000147802 */ /* 0x000fe20000000f00 */
[----:B------:R-:W-:Y:S01]  /*45b0*/  BSSY.RECONVERGENT B0, `(.L_x_72) ;  /* 0x0000015000007945 */ /* 0x000fe20003800200 */
[----:B------:R-:W-:Y:S02]  /*45c0*/  ISETP.GE.U32.AND P0, PT, R6, 0x7ca00000, PT ;  /* 0x7ca000000600780c */ /* 0x000fe40003f06070 */
[----:B0-----:R-:W-:-:S08]  /*45d0*/  DMUL R4, R6, R6 ;  /* 0x0000000606047228 */ /* 0x001fd00000000000 */
[----:B------:R-:W-:-:S08]  /*45e0*/  DFMA R4, -R4, R2, 1 ;  /* 0x3ff000000404742b */ /* 0x000fd00000000102 */
[----:B------:R-:W-:Y:S02]  /*45f0*/  DFMA R20, R4, R20, 0.5 ;  /* 0x3fe000000414742b */ /* 0x000fe40000000014 */
[----:B------:R-:W-:-:S08]  /*4600*/  DMUL R4, R6, R4 ;  /* 0x0000000406047228 */ /* 0x000fd00000000000 */
[----:B------:R-:W-:-:S08]  /*4610*/  DFMA R22, R20, R4, R6 ;  /* 0x000000041416722b */ /* 0x000fd00000000006 */
[----:B------:R-:W-:Y:S02]  /*4620*/  DMUL R20, R22, R2 ;  /* 0x0000000216147228 */ /* 0x000fe40000000000 */
[----:B------:R-:W-:Y:S02]  /*4630*/  IADD3 R5, PT, PT, R23, -0x100000, RZ ;  /* 0xfff0000017057810 */ /* 0x000fe40007ffe0ff */
[----:B------:R-:W-:-:S04]  /*4640*/  MOV R4, R22 ;  /* 0x0000001600047202 */ /* 0x000fc80000000f00 */
[----:B------:R-:W-:-:S08]  /*4650*/  DFMA R24, R20, -R20, R2 ;  /* 0x800000141418722b */ /* 0x000fd00000000002 */
[----:B------:R-:W-:Y:S01]  /*4660*/  DFMA R30, R24, R4, R20 ;  /* 0x00000004181e722b */ /* 0x000fe20000000014 */
[----:B------:R-:W-:Y:S10]  /*4670*/  @!P0 BRA `(.L_x_73) ;  /* 0x0000000000208947 */ /* 0x000ff40003800000 */
[----:B------:R-:W-:Y:S02]  /*4680*/  MOV R4, R22 ;  /* 0x0000001600047202 */ /* 0x000fe40000000f00 */
[----:B------:R-:W-:Y:S02]  /*4690*/  MOV R22, R24 ;  /* 0x0000001800167202 */ /* 0x000fe40000000f00 */
[----:B------:R-:W-:Y:S02]  /*46a0*/  MOV R24, R6 ;  /* 0x0000000600187202 */ /* 0x000fe40000000f00 */
[----:B------:R-:W-:Y:S02]  /*46b0*/  MOV R23, R25 ;  /* 0x0000001900177202 */ /* 0x000fe40000000f00 */
[----:B------:R-:W-:-:S07]  /*46c0*/  MOV R6, 0x46e0 ;  /* 0x000046e000067802 */ /* 0x000fce0000000f00 */
[----:B------:R-:W-:Y:S05]  /*46d0*/  CALL.REL.NOINC `($__internal_2_$__cuda_sm20_dsqrt_rn_f64_mediumpath_v1) ;  /* 0x00000014001c7944 */ /* 0x000fea0003c00000 */
[----:B------:R-:W-:Y:S02]  /*46e0*/  MOV R30, R4 ;  /* 0x00000004001e7202 */ /* 0x000fe40000000f00 */
[----:B------:R-:W-:-:S07]  /*46f0*/  MOV R31, R5 ;  /* 0x00000005001f7202 */ /* 0x000fce0000000f00 */
.L_x_73:
[----:B------:R-:W-:Y:S05]  /*4700*/  BSYNC.RECONVERGENT B0 ;  /* 0x0000000000007941 */ /* 0x000fea0003800200 */
.L_x_72:
[----:B------:R-:W0:Y:S01]  /*4710*/  MUFU.RCP64H R3, R11 ;  /* 0x0000000b00037308 */ /* 0x000e220000001800 */
[----:B------:R-:W-:Y:S01]  /*4720*/  HFMA2 R2, -RZ, RZ, 0, 5.9604644775390625e-08 ;  /* 0x00000001ff027431 */ /* 0x000fe200000001ff */
[----:B------:R-:W-:Y:S01]  /*4730*/  FSETP.GEU.AND P1, PT, |R15|, 6.5827683646048100446e-37, PT ;  /* 0x036000000f00780b */ /* 0x000fe20003f2e200 */
[----:B------:R-:W-:Y:S04]  /*4740*/  BSSY.RECONVERGENT B0, `(.L_x_74) ;  /* 0x0000014000007945 */ /* 0x000fe80003800200 */
        /* <DEDUP_REMOVED lines=11> */
[----:B------:R-:W-:Y:S01]  /*4800*/  MOV R24, R14 ;  /* 0x0000000e00187202 */ /* 0x000fe20000000f00 */
[----:B------:R-:W-:Y:S01]  /*4810*/  IMAD.MOV.U32 R22, RZ, RZ, R10 ;  /* 0x000000ffff167224 */ /* 0x000fe200078e000a */
[----:B------:R-:W-:Y:S02]  /*4820*/  MOV R25, R15 ;  /* 0x0000000f00197202 */ /* 0x000fe40000000f00 */
[----:B------:R-:W-:Y:S02]  /*4830*/  MOV R23, R11 ;  /* 0x0000000b00177202 */ /* 0x000fe40000000f00 */
[----:B------:R-:W-:-:S07]  /*4840*/  MOV R2, 0x4860 ;  /* 0x0000486000027802 */ /* 0x000fce0000000f00 */
[----:B------:R-:W-:Y:S05]  /*4850*/  CALL.REL.NOINC `($__internal_1_$__cuda_sm20_div_rn_f64_full) ;  /* 0x0000000c004c7944 */ /* 0x000fea0003c00000 */
[----:B------:R-:W-:Y:S02]  /*4860*/  MOV R2, R4 ;  /* 0x0000000400027202 */ /* 0x000fe40000000f00 */
[----:B------:R-:W-:-:S07]  /*4870*/  MOV R3, R5 ;  /* 0x0000000500037202 */ /* 0x000fce0000000f00 */
.L_x_75:
[----:B------:R-:W-:Y:S05]  /*4880*/  BSYNC.RECONVERGENT B0 ;  /* 0x0000000000007941 */ /* 0x000fea0003800200 */
.L_x_74:
        /* <DEDUP_REMOVED lines=11> */
[----:B------:R-:W-:Y:S02]  /*4940*/  DFMA R4, R14, R6, R4 ;  /* 0x000000060e04722b */ /* 0x000fe40000000004 */
[----:B------:R-:W-:-:S08]  /*4950*/  DMUL R14, R2, R10 ;  /* 0x0000000a020e7228 */ /* 0x000fd00000000000 */
[----:B------:R-:W-:-:S05]  /*4960*/  FFMA R6, RZ, R11, R5 ;  /* 0x0000000bff067223 */ /* 0x000fca0000000005 */
[----:B------:R-:W-:-:S13]  /*4970*/  FSETP.GT.AND P0, PT, |R6|, 1.469367938527859385e-39, PT ;  /* 0x001000000600780b */ /* 0x000fda0003f04200 */
[----:B------:R-:W-:Y:S05]  /*4980*/  @P0 BRA P1, `(.L_x_77) ;  /* 0x0000000000180947 */ /* 0x000fea0000800000 */
[----:B------:R-:W-:Y:S02]  /*4990*/  MOV R24, R12 ;  /* 0x0000000c00187202 */ /* 0x000fe40000000f00 */
[----:B------:R-:W-:Y:S02]  /*49a0*/  MOV R25, R13 ;  /* 0x0000000d00197202 */ /* 0x000fe40000000f00 */
[----:B------:R-:W-:Y:S02]  /*49b0*/  MOV R22, R10 ;  /* 0x0000000a00167202 */ /* 0x000fe40000000f00 */
[----:B------:R-:W-:Y:S02]  /*49c0*/  MOV R23, R11 ;  /* 0x0000000b00177202 */ /* 0x000fe40000000f00 */
[----:B------:R-:W-:-:S07]  /*49d0*/  MOV R2, 0x49f0 ;  /* 0x000049f000027802 */ /* 0x000fce0000000f00 */
[----:B------:R-:W-:Y:S05]  /*49e0*/  CALL.REL.NOINC `($__internal_1_$__cuda_sm20_div_rn_f64_full) ;  /* 0x0000000800e87944 */ /* 0x000fea0003c00000 */
.L_x_77:
[----:B------:R-:W-:Y:S05]  /*49f0*/  BSYNC.RECONVERGENT B0 ;  /* 0x0000000000007941 */ /* 0x000fea0003800200 */
.L_x_76:
[----:B------:R-:W0:Y:S01]  /*4a00*/  MUFU.RCP64H R3, R19 ;  /* 0x0000001300037308 */ /* 0x000e220000001800 */
[----:B------:R-:W-:Y:S01]  /*4a10*/  MOV R2, 0x1 ;  /* 0x0000000100027802 */ /* 0x000fe20000000f00 */
[----:B------:R-:W-:Y:S01]  /*4a20*/  BSSY.RECONVERGENT B0, `(.L_x_78) ;  /* 0x0000016000007945 */ /* 0x000fe20003800200 */
[----:B------:R-:W-:Y:S01]  /*4a30*/  FSETP.GEU.AND P1, PT, |R9|, 6.5827683646048100446e-37, PT ;  /* 0x036000000900780b */ /* 0x000fe20003f2e200 */
[----:B------:R-:W-:-:S03]  /*4a40*/  DFMA R14, -R14, R4, R16 ;  /* 0x000000040e0e722b */ /* 0x000fc60000000110 */
        /* <DEDUP_REMOVED lines=19> */
.L_x_79:
[----:B------:R-:W-:Y:S05]  /*4b80*/  BSYNC.RECONVERGENT B0 ;  /* 0x0000000000007941 */ /* 0x000fea0003800200 */
.L_x_78:
[----:B------:R-:W0:Y:S01]  /*4b90*/  MUFU.RSQ64H R7, R3 ;  /* 0x0000000300077308 */ /* 0x000e220000001c00 */
[----:B------:R-:W-:Y:S01]  /*4ba0*/  IADD3 R6, PT, PT, R3, -0x3500000, RZ ;  /* 0xfcb0000003067810 */ /* 0x000fe20007ffe0ff */
[----:B------:R-:W-:Y:S01]  /*4bb0*/  HFMA2 R9, -RZ, RZ, 1.9609375, 0 ;  /* 0x3fd80000ff097431 */ /* 0x000fe200000001ff */
        /* <DEDUP_REMOVED lines=16> */
[----:B------:R-:W-:-:S07]  /*4cc0*/  MOV R6, 0x4ce0 ;  /* 0x00004ce000067802 */ /* 0x000fce0000000f00 */
[----:B------:R-:W-:Y:S05]  /*4cd0*/  CALL.REL.NOINC `($__internal_2_$__cuda_sm20_dsqrt_rn_f64_mediumpath_v1) ;  /* 0x0000000c009c7944 */ /* 0x000fea0003c00000 */
[----:B------:R-:W-:Y:S01]  /*4ce0*/  MOV R8, R4 ;  /* 0x0000000400087202 */ /* 0x000fe20000000f00 */
[----:B------:R-:W-:-:S07]  /*4cf0*/  IMAD.MOV.U32 R9, RZ, RZ, R5 ;  /* 0x000000ffff097224 */ /* 0x000fce00078e0005 */
.L_x_81:
[----:B------:R-:W-:Y:S05]  /*4d00*/  BSYNC.RECONVERGENT B0 ;  /* 0x0000000000007941 */ /* 0x000fea0003800200 */
.L_x_80:
[----:B------:R-:W-:Y:S01]  /*4d10*/  DMUL R8, R18, R8 ;  /* 0x0000000812087228 */ /* 0x000fe20000000000 */
[----:B------:R-:W-:Y:S01]  /*4d20*/  MOV R2, 0x1 ;  /* 0x0000000100027802 */ /* 0x000fe20000000f00 */
[----:B------:R-:W-:Y:S01]  /*4d30*/  BSSY.RECONVERGENT B0, `(.L_x_82) ;  /* 0x0000015000007945 */ /* 0x000fe20003800200 */
[----:B------:R-:W-:-:S05]  /*4d40*/  FSETP.GEU.AND P1, PT, |R15|, 6.5827683646048100446e-37, PT ;  /* 0x036000000f00780b */ /* 0x000fca0003f2e200 */
[----:B------:R-:W-:-:S06]  /*4d50*/  DMUL R22, R8, R30 ;  /* 0x0000001e08167228 */ /* 0x000fcc0000000000 */
[----:B------:R-:W0:Y:S02]  /*4d60*/  MUFU.RCP64H R3, R23 ;  /* 0x0000001700037308 */ /* 0x000e240000001800 */
        /* <DEDUP_REMOVED lines=17> */
.L_x_83:
[----:B------:R-:W-:Y:S05]  /*4e80*/  BSYNC.RECONVERGENT B0 ;  /* 0x0000000000007941 */ /* 0x000fea0003800200 */
.L_x_82:
[C---:B------:R-:W-:Y:S01]  /*4e90*/  DADD R22, -R2.reuse, 1 ;  /* 0x3ff0000002167429 */ /* 0x040fe20000000100 */
[----:B------:R-:W-:Y:S01]  /*4ea0*/  MOV R4, 0x1 ;  /* 0x0000000100047802 */ /* 0x000fe20000000f00 */
[----:B------:R-:W-:Y:S01]  /*4eb0*/  DADD R24, R2, 1 ;  /* 0x3ff0000002187429 */ /* 0x000fe20000000000 */
        /* <DEDUP_REMOVED lines=14> */
[----:B------:R-:W-:-:S07]  /*4fa0*/  MOV R2, 0x4fc0 ;  /* 0x00004fc000027802 */ /* 0x000fce0000000f00 */
[----:B------:R-:W-:Y:S05]  /*4fb0*/  CALL.REL.NOINC `($__internal_1_$__cuda_sm20_div_rn_f64_full) ;  /* 0x0000000400747944 */ /* 0x000fea0003c00000 */
[----:B------:R-:W-:Y:S02]  /*4fc0*/  MOV R2, R4 ;  /* 0x0000000400027202 */ /* 0x000fe40000000f00 */
[----:B------:R-:W-:-:S07]  /*4fd0*/  MOV R3, R5 ;  /* 0x0000000500037202 */ /* 0x000fce0000000f00 */
.L_x_85:
[----:B------:R-:W-:Y:S05]  /*4fe0*/  BSYNC.RECONVERGENT B0 ;  /* 0x0000000000007941 */ /* 0x000fea0003800200 */
.L_x_84:
[----:B------:R-:W-:Y:S01]  /*4ff0*/  ISETP.GT.AND P0, PT, R3, 0xfffff, PT ;  /* 0x000fffff0300780c */ /* 0x000fe20003f04270 */
[----:B------:R-:W-:Y:S01]  /*5000*/  BSSY.RECONVERGENT B0, `(.L_x_86) ;  /* 0x0000053000007945 */ /* 0x000fe20003800200 */
[-C--:B------:R-:W-:Y:S02]  /*5010*/  MOV R4, R2.reuse ;  /* 0x0000000200047202 */ /* 0x080fe40000000f00 */
[-C--:B------:R-:W-:Y:S02]  /*5020*/  MOV R5, R3.reuse ;  /* 0x0000000300057202 */ /* 0x080fe40000000f00 */
[----:B------:R-:W-:Y:S02]  /*5030*/  MOV R10, R3 ;  /* 0x00000003000a7202 */ /* 0x000fe40000000f00 */
[----:B------:R-:W-:Y:S02]  /*5040*/  MOV R11, 0xfffffc01 ;  /* 0xfffffc01000b7802 */ /* 0x000fe40000000f00 */
[----:B------:R-:W-:-:S03]  /*5050*/  MOV R8, R2 ;  /* 0x0000000200087202 */ /* 0x000fc60000000f00 */
[----:B------:R-:W-:Y:S01]  /*5060*/  @!P0 DMUL R4, R4, 1.80143985094819840000e+16 ;  /* 0x4350000004048828 */ /* 0x000fe20000000000 */
[----:B------:R-:W-:-:S09]  /*5070*/  @!P0 MOV R11, 0xfffffbcb ;  /* 0xfffffbcb000b8802 */ /* 0x000fd20000000f00 */
[----:B------:R-:W-:Y:S01]  /*5080*/  @!P0 IMAD.MOV.U32 R10, RZ, RZ, R5 ;  /* 0x000000ffff0a8224 */ /* 0x000fe200078e0005 */
[----:B------:R-:W-:-:S04]  /*5090*/  @!P0 MOV R8, R4 ;  /* 0x0000000400088202 */ /* 0x000fc80000000f00 */
[----:B------:R-:W-:-:S04]  /*50a0*/  IADD3 R3, PT, PT, R10, -0x1, RZ ;  /* 0xffffffff0a037810 */ /* 0x000fc80007ffe0ff */
[----:B------:R-:W-:-:S13]  /*50b0*/  ISETP.GT.U32.AND P1, PT, R3, 0x7feffffe, PT ;  /* 0x7feffffe0300780c */ /* 0x000fda0003f24070 */
[----:B------:R-:W-:Y:S05]  /*50c0*/  @P1 BRA `(.L_x_87) ;  /* 0x0000000400001947 */ /* 0x000fea0003800000 */
[----:B------:R-:W-:Y:S01]  /*50d0*/  LOP3.LUT R2, R10, 0xfffff, RZ, 0xc0, !PT ;  /* 0x000fffff0a027812 */ /* 0x000fe200078ec0ff */
[----:B------:R-:W-:Y:S01]  /*50e0*/  UMOV UR4, 0x3ae80f1e ;  /* 0x3ae80f1e00047882 */ /* 0x000fe20000000000 */
[----:B------:R-:W-:Y:S01]  /*50f0*/  MOV R4, RZ ;  /* 0x000000ff00047202 */ /* 0x000fe20000000f00 */
[----:B------:R-:W-:Y:S01]  /*5100*/  UMOV UR5, 0x3eb1380b ;  /* 0x3eb1380b00057882 */ /* 0x000fe20000000000 */
[----:B------:R-:W-:Y:S01]  /*5110*/  LOP3.LUT R9, R2, 0x3ff00000, RZ, 0xfc, !PT ;  /* 0x3ff0000002097812 */ /* 0x000fe200078efcff */
[----:B------:R-:W-:Y:S01]  /*5120*/  UMOV UR6, 0x80000000 ;  /* 0x8000000000067882 */ /* 0x000fe20000000000 */
[----:B------:R-:W-:Y:S01]  /*5130*/  MOV R14, 0x8b7a8b04 ;  /* 0x8b7a8b04000e7802 */ /* 0x000fe20000000f00 */
[----:B------:R-:W-:Y:S01]  /*5140*/  UMOV UR7, 0x43300000 ;  /* 0x4330000000077882 */ /* 0x000fe20000000000 */
[----:B------:R-:W-:Y:S02]  /*5150*/  ISETP.GE.U32.AND P0, PT, R9, 0x3ff6a09f, PT ;  /* 0x3ff6a09f0900780c */ /* 0x000fe40003f06070 */
[----:B------:R-:W-:-:S11]  /*5160*/  MOV R15, 0x3ed0ee25 ;  /* 0x3ed0ee25000f7802 */ /* 0x000fd60000000f00 */
[----:B------:R-:W-:-:S04]  /*5170*/  @P0 IADD3 R3, PT, PT, R9, -0x100000, RZ ;  /* 0xfff0000009030810 */ /* 0x000fc80007ffe0ff */
[----:B------:R-:W-:-:S06]  /*5180*/  @P0 MOV R9, R3 ;  /* 0x0000000300090202 */ /* 0x000fcc0000000f00 */
[C---:B------:R-:W-:Y:S02]  /*5190*/  DADD R12, R8.reuse, 1 ;  /* 0x3ff00000080c7429 */ /* 0x040fe40000000000 */
[----:B------:R-:W-:-:S04]  /*51a0*/  DADD R8, R8, -1 ;  /* 0xbff0000008087429 */ /* 0x000fc80000000000 */
[----:B------:R-:W0:Y:S02]  /*51b0*/  MUFU.RCP64H R5, R13 ;  /* 0x0000000d00057308 */ /* 0x000e240000001800 */
[----:B0-----:R-:W-:-:S08]  /*51c0*/  DFMA R2, -R12, R4, 1 ;  /* 0x3ff000000c02742b */ /* 0x001fd00000000104 */
[----:B------:R-:W-:-:S08]  /*51d0*/  DFMA R2, R2, R2, R2 ;  /* 0x000000020202722b */ /* 0x000fd00000000002 */
[----:B------:R-:W-:-:S08]  /*51e0*/  DFMA R4, R4, R2, R4 ;  /* 0x000000020404722b */ /* 0x000fd00000000004 */
[----:B------:R-:W-:-:S08]  /*51f0*/  DMUL R2, R8, R4 ;  /* 0x0000000408027228 */ /* 0x000fd00000000000 */
[----:B------:R-:W-:-:S08]  /*5200*/  DFMA R2, R8, R4, R2 ;  /* 0x000000040802722b */ /* 0x000fd00000000002 */
[----:B------:R-:W-:-:S08]  /*5210*/  DMUL R6, R2, R2 ;  /* 0x0000000202067228 */ /* 0x000fd00000000000 */
[----:B------:R-:W-:Y:S01]  /*5220*/  DFMA R12, R6, UR4, R14 ;  /* 0x00000004060c7c2b */ /* 0x000fe2000800000e */
[----:B------:R-:W-:Y:S01]  /*5230*/  UMOV UR4, 0x9f02676f ;  /* 0x9f02676f00047882 */ /* 0x000fe20000000000 */
[----:B------:R-:W-:Y:S01]  /*5240*/  UMOV UR5, 0x3ef3b266 ;  /* 0x3ef3b26600057882 */ /* 0x000fe20000000000 */
[----:B------:R-:W-:Y:S01]  /*5250*/  LEA.HI R14, R10, R11, RZ, 0xc ;  /* 0x0000000b0a0e7211 */ /* 0x000fe200078f60ff */
[----:B------:R-:W-:Y:S01]  /*5260*/  DADD R10, R8, -R2 ;  /* 0x00000000080a7229 */ /* 0x000fe20000000802 */
[----:B------:R-:W-:Y:S02]  /*5270*/  IMAD.MOV.U32 R15, RZ, RZ, 0x43300000 ;  /* 0x43300000ff0f7424 */ /* 0x000fe400078e00ff */
[----:B------:R-:W-:Y:S01]  /*5280*/  @P0 IADD3 R14, PT, PT, R14, 0x1, RZ ;  /* 0x000000010e0e0810 */ /* 0x000fe20007ffe0ff */
[----:B------:R-:W-:Y:S01]  /*5290*/  DFMA R12, R6, R12, UR4 ;  /* 0x00000004060c7e2b */ /* 0x000fe2000800000c */
[----:B------:R-:W-:Y:S01]  /*52a0*/  UMOV UR4, 0xa9ab0956 ;  /* 0xa9ab095600047882 */ /* 0x000fe20000000000 */
[----:B------:R-:W-:Y:S01]  /*52b0*/  UMOV UR5, 0x3f1745cb ;  /* 0x3f1745cb00057882 */ /* 0x000fe20000000000 */
[----:B------:R-:W-:Y:S01]  /*52c0*/  LOP3.LUT R14, R14, 0x80000000, RZ, 0x3c, !PT ;  /* 0x800000000e0e7812 */ /* 0x000fe200078e3cff */
[----:B------:R-:W-:-:S04]  /*52d0*/  DADD R10, R10, R10 ;  /* 0x000000000a0a7229 */ /* 0x000fc8000000000a */
[----:B------:R-:W-:Y:S01]  /*52e0*/  DFMA R12, R6, R12, UR4 ;  /* 0x00000004060c7e2b */ /* 0x000fe2000800000c */
[----:B------:R-:W-:Y:S01]  /*52f0*/  UMOV UR4, 0x2d1b5154 ;  /* 0x2d1b515400047882 */ /* 0x000fe20000000000 */
[----:B------:R-:W-:Y:S01]  /*5300*/  UMOV UR5, 0x3f3c71c7 ;  /* 0x3f3c71c700057882 */ /* 0x000fe20000000000 */
[----:B------:R-:W-:Y:S01]  /*5310*/  DADD R14, R14, -UR6 ;  /* 0x800000060e0e7e29 */ /* 0x000fe20008000000 */
[----:B------:R-:W-:Y:S01]  /*5320*/  UMOV UR6, 0xfefa39ef ;  /* 0xfefa39ef00067882 */ /* 0x000fe20000000000 */
[----:B------:R-:W-:Y:S01]  /*5330*/  UMOV UR7, 0x3fe62e42 ;  /* 0x3fe62e4200077882 */ /* 0x000fe20000000000 */
[----:B------:R-:W-:Y:S02]  /*5340*/  DFMA R10, R8, -R2, R10 ;  /* 0x80000002080a722b */ /* 0x000fe4000000000a */
[----:B------:R-:W-:Y:S01]  /*5350*/  DFMA R12, R6, R12, UR4 ;  /* 0x00000004060c7e2b */ /* 0x000fe2000800000c */
[----:B------:R-:W-:Y:S01]  /*5360*/  UMOV UR4, 0x923be72d ;  /* 0x923be72d00047882 */ /* 0x000fe20000000000 */
[----:B------:R-:W-:Y:S01]  /*5370*/  UMOV UR5, 0x3f624924 ;  /* 0x3f62492400057882 */ /* 0x000fe20000000000 */
[----:B------:R-:W-:-:S03]  /*5380*/  DFMA R8, R14, UR6, R2 ;  /* 0x000000060e087c2b */ /* 0x000fc60008000002 */
[----:B------:R-:W-:Y:S02]  /*5390*/  DMUL R10, R4, R10 ;  /* 0x0000000a040a7228 */ /* 0x000fe40000000000 */
        /* <DEDUP_REMOVED lines=8> */
[----:B------:R-:W-:Y:S02]  /*5420*/  UMOV UR5, 0x3fe62e42 ;  /* 0x3fe62e4200057882 */ /* 0x000fe40000000000 */
[----:B------:R-:W-:Y:S01]  /*5430*/  DFMA R16, R14, -UR4, R8 ;  /* 0x800000040e107c2b */ /* 0x000fe20008000008 */
[----:B------:R-:W-:Y:S01]  /*5440*/  UMOV UR4, 0x3b39803f ;  /* 0x3b39803f00047882 */ /* 0x000fe20000000000 */
[----:B------:R-:W-:Y:S02]  /*5450*/  UMOV UR5, 0x3c7abc9e ;  /* 0x3c7abc9e00057882 */ /* 0x000fe40000000000 */
[----:B------:R-:W-:-:S04]  /*5460*/  DMUL R12, R6, R12 ;  /* 0x0000000c060c7228 */ /* 0x000fc80000000000 */
[----:B------:R-:W-:-:S04]  /*5470*/  DADD R16, -R2, R16 ;  /* 0x0000000002107229 */ /* 0x000fc80000000110 */
[----:B------:R-:W-:-:S08]  /*5480*/  DFMA R10, R2, R12, R10 ;  /* 0x0000000c020a722b */ /* 0x000fd0000000000a */
[----:B------:R-:W-:-:S08]  /*5490*/  DADD R10, R10, -R16 ;  /* 0x000000000a0a7229 */ /* 0x000fd00000000810 */
[----:B------:R-:W-:-:S08]  /*54a0*/  DFMA R10, R14, UR4, R10 ;  /* 0x000000040e0a7c2b */ /* 0x000fd0000800000a */
[----:B------:R-:W-:Y:S01]  /*54b0*/  DADD R8, R8, R10 ;  /* 0x0000000008087229 */ /* 0x000fe2000000000a */
[----:B------:R-:W-:Y:S10]  /*54c0*/  BRA `(.L_x_88) ;  /* 0x0000000000187947 */ /* 0x000ff40003800000 */
.L_x_87:
[----:B------:R-:W-:Y:S02]  /*54d0*/  MOV R2, 0x0 ;  /* 0x0000000000027802 */ /* 0x000fe40000000f00 */
[----:B------:R-:W-:Y:S02]  /*54e0*/  MOV R3, 0x7ff00000 ;  /* 0x7ff0000000037802 */ /* 0x000fe40000000f00 */
[----:B------:R-:W-:-:S04]  /*54f0*/  LOP3.LUT P0, RZ, R5, 0x7fffffff, RZ, 0xc0, !PT ;  /* 0x7fffffff05ff7812 */ /* 0x000fc8000780c0ff */
[----:B------:R-:W-:-:S10]  /*5500*/  DFMA R2, R4, R2, +INF ;  /* 0x7ff000000402742b */ /* 0x000fd40000000002 */
[----:B------:R-:W-:Y:S02]  /*5510*/  FSEL R8, R2, RZ, P0 ;  /* 0x000000ff02087208 */ /* 0x000fe40000000000 */
[----:B------:R-:W-:-:S07]  /*5520*/  FSEL R9, R3, -QNAN , P0 ;  /* 0xfff0000003097808 */ /* 0x000fce0000000000 */
.L_x_88:
[----:B------:R-:W-:Y:S05]  /*5530*/  BSYNC.RECONVERGENT B0 ;  /* 0x0000000000007941 */ /* 0x000fea0003800200 */
.L_x_86:
[----:B------:R-:W0:Y:S01]  /*5540*/  LDC.64 R2, c[0x0][0x380] ;  /* 0x0000e000ff027b82 */ /* 0x000e220000000a00 */
[----:B------:R-:W-:Y:S01]  /*5550*/  DMUL R8, R8, 0.5 ;  /* 0x3fe0000008087828 */ /* 0x000fe20000000000 */
[----:B0-----:R-:W-:-:S06]  /*5560*/  IMAD.WIDE R2, R0, 0x8, R2 ;  /* 0x0000000800027825 */ /* 0x001fcc00078e0202 */
[----:B------:R-:W-:Y:S01]  /*5570*/  STG.E.64 desc[UR8][R2.64], R8 ;  /* 0x0000000802007986 */ /* 0x000fe2000c101b08 */
[----:B------:R-:W-:Y:S05]  /*5580*/  EXIT ;  /* 0x000000000000794d */ /* 0x000fea0003800000 */
        .weak           $__internal_1_$__cuda_sm20_div_rn_f64_full
        .type           $__internal_1_$__cuda_sm20_div_rn_f64_full,@function
        .size           $__internal_1_$__cuda_sm20_div_rn_f64_full,($__internal_2_$__cuda_sm20_dsqrt_rn_f64_mediumpath_v1 - $__internal_1_$__cuda_sm20_div_rn_f64_full)
$__internal_1_$__cuda_sm20_div_rn_f64_full:
[C---:B------:R-:W-:Y:S01]  /*5590*/  FSETP.GEU.AND P0, PT, |R23|.reuse, 1.469367938527859385e-39, PT ;  /* 0x001000001700780b */ /* 0x040fe20003f0e200 */
[----:B------:R-:W-:Y:S01]  /*55a0*/  BSSY.RECONVERGENT B1, `(.L_x_89) ;  /* 0x0000056000017945 */ /* 0x000fe20003800200 */
[----:B------:R-:W-:Y:S02]  /*55b0*/  LOP3.LUT R20, R23, 0x800fffff, RZ, 0xc0, !PT ;  /* 0x800fffff17147812 */ /* 0x000fe400078ec0ff */
[----:B------:R-:W-:Y:S02]  /*55c0*/  MOV R26, 0x1 ;  /* 0x00000001001a7802 */ /* 0x000fe40000000f00 */
[----:B------:R-:W-:Y:S02]  /*55d0*/  LOP3.LUT R21, R20, 0x3ff00000, RZ, 0xfc, !PT ;  /* 0x3ff0000014157812 */ /* 0x000fe400078efcff */
[----:B------:R-:W-:Y:S02]  /*55e0*/  MOV R20, R22 ;  /* 0x0000001600147202 */ /* 0x000fe40000000f00 */
[----:B------:R-:W-:-:S02]  /*55f0*/  FSETP.GEU.AND P2, PT, |R25|, 1.469367938527859385e-39, PT ;  /* 0x001000001900780b */ /* 0x000fc40003f4e200 */
[----:B------:R-:W-:Y:S01]  /*5600*/  LOP3.LUT R3, R25, 0x7ff00000, RZ, 0xc0, !PT ;  /* 0x7ff0000019037812 */ /* 0x000fe200078ec0ff */
[----:B------:R-:W-:Y:S01]  /*5610*/  @!P0 DMUL R20, R22, 8.98846567431157953865e+307 ;  /* 0x7fe0000016148828 */ /* 0x000fe20000000000 */
[----:B------:R-:W-:-:S04]  /*5620*/  LOP3.LUT R6, R23, 0x7ff00000, RZ, 0xc0, !PT ;  /* 0x7ff0000017067812 */ /* 0x000fc800078ec0ff */
[----:B------:R-:W-:Y:S01]  /*5630*/  ISETP.GE.U32.AND P1, PT, R3, R6, PT ;  /* 0x000000060300720c */ /* 0x000fe20003f26070 */
[----:B------:R-:W0:Y:S04]  /*5640*/  MUFU.RCP64H R27, R21 ;  /* 0x00000015001b7308 */ /* 0x000e280000001800 */
[----:B------:R-:W-:Y:S02]  /*5650*/  @!P2 LOP3.LUT R4, R23, 0x7ff00000, RZ, 0xc0, !PT ;  /* 0x7ff000001704a812 */ /* 0x000fe400078ec0ff */
[----:B------:R-:W-:Y:S02]  /*5660*/  @!P2 MOV R32, RZ ;  /* 0x000000ff0020a202 */ /* 0x000fe40000000f00 */
[----:B------:R-:W-:Y:S02]  /*5670*/  @!P2 ISETP.GE.U32.AND P3, PT, R3, R4, PT ;  /* 0x000000040300a20c */ /* 0x000fe40003f66070 */
[----:B------:R-:W-:-:S02]  /*5680*/  MOV R4, 0x1ca00000 ;  /* 0x1ca0000000047802 */ /* 0x000fc40000000f00 */
[----:B------:R-:W-:Y:S02]  /*5690*/  @!P0 LOP3.LUT R6, R21, 0x7ff00000, RZ, 0xc0, !PT ;  /* 0x7ff0000015068812 */ /* 0x000fe400078ec0ff */
[----:B------:R-:W-:Y:S01]  /*56a0*/  @!P2 SEL R5, R4, 0x63400000, !P3 ;  /* 0x634000000405a807 */ /* 0x000fe20005800000 */
[----:B0-----:R-:W-:-:S03]  /*56b0*/  DFMA R28, R26, -R20, 1 ;  /* 0x3ff000001a1c742b */ /* 0x001fc60000000814 */
[----:B------:R-:W-:-:S04]  /*56c0*/  @!P2 LOP3.LUT R5, R5, 0x80000000, R25, 0xf8, !PT ;  /* 0x800000000505a812 */ /* 0x000fc800078ef819 */
[----:B------:R-:W-:Y:S02]  /*56d0*/  @!P2 LOP3.LUT R33, R5, 0x100000, RZ, 0xfc, !PT ;  /* 0x001000000521a812 */ /* 0x000fe400078efcff */
[----:B------:R-:W-:Y:S01]  /*56e0*/  MOV R5, R3 ;  /* 0x0000000300057202 */ /* 0x000fe20000000f00 */
[----:B------:R-:W-:-:S08]  /*56f0*/  DFMA R28, R28, R28, R28 ;  /* 0x0000001c1c1c722b */ /* 0x000fd0000000001c */
[----:B------:R-:W-:Y:S01]  /*5700*/  DFMA R28, R26, R28, R26 ;  /* 0x0000001c1a1c722b */ /* 0x000fe2000000001a */
[----:B------:R-:W-:Y:S02]  /*5710*/  SEL R27, R4, 0x63400000, !P1 ;  /* 0x63400000041b7807 */ /* 0x000fe40004800000 */
[----:B------:R-:W-:Y:S02]  /*5720*/  MOV R26, R24 ;  /* 0x00000018001a7202 */ /* 0x000fe40000000f00 */
[----:B------:R-:W-:-:S03]  /*5730*/  LOP3.LUT R27, R27, 0x800fffff, R25, 0xf8, !PT ;  /* 0x800fffff1b1b7812 */ /* 0x000fc600078ef819 */
[----:B------:R-:W-:-:S03]  /*5740*/  DFMA R34, R28, -R20, 1 ;  /* 0x3ff000001c22742b */ /* 0x000fc60000000814 */
[----:B------:R-:W-:-:S05]  /*5750*/  @!P2 DFMA R26, R26, 2, -R32 ;  /* 0x400000001a1aa82b */ /* 0x000fca0000000820 */
[----:B------:R-:W-:-:S05]  /*5760*/  DFMA R34, R28, R34, R28 ;  /* 0x000000221c22722b */ /* 0x000fca000000001c */
[----:B------:R-:W-:-:S03]  /*5770*/  @!P2 LOP3.LUT R5, R27, 0x7ff00000, RZ, 0xc0, !PT ;  /* 0x7ff000001b05a812 */ /* 0x000fc600078ec0ff */
[----:B------:R-:W-:Y:S01]  /*5780*/  DMUL R32, R34, R26 ;  /* 0x0000001a22207228 */ /* 0x000fe20000000000 */
[----:B------:R-:W-:-:S04]  /*5790*/  IADD3 R7, PT, PT, R5, -0x1, RZ ;  /* 0xffffffff05077810 */ /* 0x000fc80007ffe0ff */
[----:B------:R-:W-:-:S03]  /*57a0*/  ISETP.GT.U32.AND P0, PT, R7, 0x7feffffe, PT ;  /* 0x7feffffe0700780c */ /* 0x000fc60003f04070 */
[----:B------:R-:W-:-:S08]  /*57b0*/  DFMA R28, R32, -R20, R26 ;  /* 0x80000014201c722b */ /* 0x000fd0000000001a */
[----:B------:R-:W-:Y:S01]  /*57c0*/  DFMA R28, R34, R28, R32 ;  /* 0x0000001c221c722b */ /* 0x000fe20000000020 */
[----:B------:R-:W-:-:S04]  /*57d0*/  IADD3 R32, PT, PT, R6, -0x1, RZ ;  /* 0xffffffff06207810 */ /* 0x000fc80007ffe0ff */
[----:B------:R-:W-:-:S13]  /*57e0*/  ISETP.GT.U32.OR P0, PT, R32, 0x7feffffe, P0 ;  /* 0x7feffffe2000780c */ /* 0x000fda0000704470 */
[----:B------:R-:W-:Y:S05]  /*57f0*/  @P0 BRA `(.L_x_90) ;  /* 0x00000000006c0947 */ /* 0x000fea0003800000 */
[----:B------:R-:W-:-:S04]  /*5800*/  LOP3.LUT R6, R23, 0x7ff00000, RZ, 0xc0, !PT ;  /* 0x7ff0000017067812 */ /* 0x000fc800078ec0ff */
[CC--:B------:R-:W-:Y:S02]  /*5810*/  VIADDMNMX R5, R3.reuse, -R6.reuse, 0xb9600000, !PT ;  /* 0xb960000003057446 */ /* 0x0c0fe40007800906 */
[----:B------:R-:W-:Y:S02]  /*5820*/  ISETP.GE.U32.AND P0, PT, R3, R6, PT ;  /* 0x000000060300720c */ /* 0x000fe40003f06070 */
[----:B------:R-:W-:Y:S02]  /*5830*/  VIMNMX R3, PT, PT, R5, 0x46a00000, PT ;  /* 0x46a0000005037848 */ /* 0x000fe40003fe0100 */
[----:B------:R-:W-:-:S04]  /*5840*/  SEL R4, R4, 0x63400000, !P0 ;  /* 0x6340000004047807 */ /* 0x000fc80004000000 */
[----:B------:R-:W-:Y:S02]  /*5850*/  IADD3 R3, PT, PT, -R4, R3, RZ ;  /* 0x0000000304037210 */ /* 0x000fe40007ffe1ff */
[----:B------:R-:W-:-:S03]  /*5860*/  MOV R4, RZ ;  /* 0x000000ff00047202 */ /* 0x000fc60000000f00 */
[----:B------:R-:W-:-:S06]  /*5870*/  VIADD R5, R3, 0x7fe00000 ;  /* 0x7fe0000003057836 */ /* 0x000fcc0000000000 */
[----:B------:R-:W-:-:S10]  /*5880*/  DMUL R32, R28, R4 ;  /* 0x000000041c207228 */ /* 0x000fd40000000000 */
[----:B------:R-:W-:-:S13]  /*5890*/  FSETP.GTU.AND P0, PT, |R33|, 1.469367938527859385e-39, PT ;  /* 0x001000002100780b */ /* 0x000fda0003f0c200 */
[----:B------:R-:W-:Y:S05]  /*58a0*/  @P0 BRA `(.L_x_91) ;  /* 0x0000000000940947 */ /* 0x000fea0003800000 */
[----:B------:R-:W-:Y:S01]  /*58b0*/  DFMA R20, R28, -R20, R26 ;  /* 0x800000141c14722b */ /* 0x000fe2000000001a */
[----:B------:R-:W-:-:S09]  /*58c0*/  MOV R6, RZ ;  /* 0x000000ff00067202 */ /* 0x000fd20000000f00 */
[C---:B------:R-:W-:Y:S02]  /*58d0*/  FSETP.NEU.AND P0, PT, R21.reuse, RZ, PT ;  /* 0x000000ff1500720b */ /* 0x040fe40003f0d000 */
[----:B------:R-:W-:-:S04]  /*58e0*/  LOP3.LUT R23, R21, 0x80000000, R23, 0x48, !PT ;  /* 0x8000000015177812 */ /* 0x000fc800078e4817 */
[----:B------:R-:W-:-:S07]  /*58f0*/  LOP3.LUT R7, R23, R5, RZ, 0xfc, !PT ;  /* 0x0000000517077212 */ /* 0x000fce00078efcff */
[----:B------:R-:W-:Y:S05]  /*5900*/  @!P0 BRA `(.L_x_91) ;  /* 0x00000000007c8947 */ /* 0x000fea0003800000 */
[C---:B------:R-:W-:Y:S01]  /*5910*/  IADD3 R5, PT, PT, -R3.reuse, RZ, RZ ;  /* 0x000000ff03057210 */ /* 0x040fe20007ffe1ff */
[----:B------:R-:W-:Y:S01]  /*5920*/  DMUL.RP R6, R28, R6 ;  /* 0x000000061c067228 */ /* 0x000fe20000008000 */
[----:B------:R-:W-:Y:S02]  /*5930*/  MOV R4, RZ ;  /* 0x000000ff00047202 */ /* 0x000fe40000000f00 */
[----:B------:R-:W-:-:S04]  /*5940*/  IADD3 R3, PT, PT, -R3, -0x43300000, RZ ;  /* 0xbcd0000003037810 */ /* 0x000fc80007ffe1ff */
[----:B------:R-:W-:-:S03]  /*5950*/  DFMA R4, R32, -R4, R28 ;  /* 0x800000042004722b */ /* 0x000fc6000000001c */
[----:B------:R-:W-:-:S07]  /*5960*/  LOP3.LUT R23, R7, R23, RZ, 0x3c, !PT ;  /* 0x0000001707177212 */ /* 0x000fce00078e3cff */
[----:B------:R-:W-:-:S04]  /*5970*/  FSETP.NEU.AND P0, PT, |R5|, R3, PT ;  /* 0x000000030500720b */ /* 0x000fc80003f0d200 */
[----:B------:R-:W-:Y:S02]  /*5980*/  FSEL R32, R6, R32, !P0 ;  /* 0x0000002006207208 */ /* 0x000fe40004000000 */
[----:B------:R-:W-:Y:S01]  /*5990*/  FSEL R33, R23, R33, !P0 ;  /* 0x0000002117217208 */ /* 0x000fe20004000000 */
[----:B------:R-:W-:Y:S06]  /*59a0*/  BRA `(.L_x_91) ;  /* 0x0000000000547947 */ /* 0x000fec0003800000 */
.L_x_90:
[----:B------:R-:W-:-:S14]  /*59b0*/  DSETP.NAN.AND P0, PT, R24, R24, PT ;  /* 0x000000181800722a */ /* 0x000fdc0003f08000 */
[----:B------:R-:W-:Y:S05]  /*59c0*/  @P0 BRA `(.L_x_92) ;  /* 0x0000000000440947 */ /* 0x000fea0003800000 */
[----:B------:R-:W-:-:S14]  /*59d0*/  DSETP.NAN.AND P0, PT, R22, R22, PT ;  /* 0x000000161600722a */ /* 0x000fdc0003f08000 */
[----:B------:R-:W-:Y:S05]  /*59e0*/  @P0 BRA `(.L_x_93) ;  /* 0x0000000000300947 */ /* 0x000fea0003800000 */
[----:B------:R-:W-:Y:S02]  /*59f0*/  ISETP.NE.AND P0, PT, R5, R6, PT ;  /* 0x000000060500720c */ /* 0x000fe40003f05270 */
[----:B------:R-:W-:Y:S02]  /*5a00*/  MOV R32, 0x0 ;  /* 0x0000000000207802 */ /* 0x000fe40000000f00 */
[----:B------:R-:W-:-:S09]  /*5a10*/  MOV R33, 0xfff80000 ;  /* 0xfff8000000217802 */ /* 0x000fd20000000f00 */
[----:B------:R-:W-:Y:S05]  /*5a20*/  @!P0 BRA `(.L_x_91) ;  /* 0x0000000000348947 */ /* 0x000fea0003800000 */
[----:B------:R-:W-:Y:S02]  /*5a30*/  ISETP.NE.AND P0, PT, R5, 0x7ff00000, PT ;  /* 0x7ff000000500780c */ /* 0x000fe40003f05270 */
[----:B------:R-:W-:Y:S02]  /*5a40*/  LOP3.LUT R33, R25, 0x80000000, R23, 0x48, !PT ;  /* 0x8000000019217812 */ /* 0x000fe400078e4817 */
[----:B------:R-:W-:-:S13]  /*5a50*/  ISETP.EQ.OR P0, PT, R6, RZ, !P0 ;  /* 0x000000ff0600720c */ /* 0x000fda0004702670 */
[----:B------:R-:W-:Y:S02]  /*5a60*/  @P0 LOP3.LUT R3, R33, 0x7ff00000, RZ, 0xfc, !PT ;  /* 0x7ff0000021030812 */ /* 0x000fe400078efcff */
[----:B------:R-:W-:Y:S02]  /*5a70*/  @!P0 MOV R32, RZ ;  /* 0x000000ff00208202 */ /* 0x000fe40000000f00 */
[----:B------:R-:W-:Y:S02]  /*5a80*/  @P0 MOV R32, RZ ;  /* 0x000000ff00200202 */ /* 0x000fe40000000f00 */
[----:B------:R-:W-:Y:S01]  /*5a90*/  @P0 MOV R33, R3 ;  /* 0x0000000300210202 */ /* 0x000fe20000000f00 */
[----:B------:R-:W-:Y:S06]  /*5aa0*/  BRA `(.L_x_91) ;  /* 0x0000000000147947 */ /* 0x000fec0003800000 */
.L_x_93:
[----:B------:R-:W-:Y:S02]  /*5ab0*/  LOP3.LUT R33, R23, 0x80000, RZ, 0xfc, !PT ;  /* 0x0008000017217812 */ /* 0x000fe400078efcff */
[----:B------:R-:W-:Y:S01]  /*5ac0*/  MOV R32, R22 ;  /* 0x0000001600207202 */ /* 0x000fe20000000f00 */
[----:B------:R-:W-:Y:S06]  /*5ad0*/  BRA `(.L_x_91) ;  /* 0x0000000000087947 */ /* 0x000fec0003800000 */
.L_x_92:
[----:B------:R-:W-:Y:S02]  /*5ae0*/  LOP3.LUT R33, R25, 0x80000, RZ, 0xfc, !PT ;  /* 0x0008000019217812 */ /* 0x000fe400078efcff */
[----:B------:R-:W-:-:S07]  /*5af0*/  MOV R32, R24 ;  /* 0x0000001800207202 */ /* 0x000fce0000000f00 */
.L_x_91:
[----:B------:R-:W-:Y:S05]  /*5b00*/  BSYNC.RECONVERGENT B1 ;  /* 0x0000000000017941 */ /* 0x000fea0003800200 */
.L_x_89:
[----:B------:R-:W-:Y:S02]  /*5b10*/  HFMA2 R3, -RZ, RZ, 0, 0 ;  /* 0x00000000ff037431 */ /* 0x000fe400000001ff */
[----:B------:R-:W-:Y:S01]  /*5b20*/  IMAD.MOV.U32 R4, RZ, RZ, R32 ;  /* 0x000000ffff047224 */ /* 0x000fe200078e0020 */
[----:B------:R-:W-:Y:S01]  /*5b30*/  MOV R5, R33 ;  /* 0x0000002100057202 */ /* 0x000fe20000000f00 */
[----:B------:R-:W-:Y:S06]  /*5b40*/  RET.REL.NODEC R2 `(_Z37calculateCorrelationCoefficientMatrixPdPKdiii) ;  /* 0xffffffa4022c7950 */ /* 0x000fec0003c3ffff */
        .weak           $__internal_2_$__cuda_sm20_dsqrt_rn_f64_mediumpath_v1
        .type           $__internal_2_$__cuda_sm20_dsqrt_rn_f64_mediumpath_v1,@function
        .size           $__internal_2_$__cuda_sm20_dsqrt_rn_f64_mediumpath_v1,(.L_x_101 - $__internal_2_$__cuda_sm20_dsqrt_rn_f64_mediumpath_v1)
$__internal_2_$__cuda_sm20_dsqrt_rn_f64_mediumpath_v1:
[----:B------:R-:W-:Y:S01]  /*5b50*/  ISETP.GE.U32.AND P0, PT, R24, -0x3400000, PT ;  /* 0xfcc000001800780c */ /* 0x000fe20003f06070 */
[----:B------:R-:W-:-:S12]  /*5b60*/  BSSY.RECONVERGENT B1, `(.L_x_94) ;  /* 0x0000023000017945 */ /* 0x000fd80003800200 */
[----:B------:R-:W-:Y:S05]  /*5b70*/  @!P0 BRA `(.L_x_95) ;  /* 0x0000000000208947 */ /* 0x000fea0003800000 */
[----:B------:R-:W-:-:S10]  /*5b80*/  DFMA.RM R4, R22, R4, R20 ;  /* 0x000000041604722b */ /* 0x000fd40000004014 */
[----:B------:R-:W-:-:S04]  /*5b90*/  IADD3 R20, P0, PT, R4, 0x1, RZ ;  /* 0x0000000104147810 */ /* 0x000fc80007f1e0ff */
[----:B------:R-:W-:-:S06]  /*5ba0*/  IADD3.X R21, PT, PT, RZ, R5, RZ, P0, !PT ;  /* 0x00000005ff157210 */ /* 0x000fcc00007fe4ff */
[----:B------:R-:W-:-:S08]  /*5bb0*/  DFMA.RP R2, -R4, R20, R2 ;  /* 0x000000140402722b */ /* 0x000fd00000008102 */
[----:B------:R-:W-:-:S06]  /*5bc0*/  DSETP.GT.AND P0, PT, R2, RZ, PT ;  /* 0x000000ff0200722a */ /* 0x000fcc0003f04000 */
[----:B------:R-:W-:Y:S02]  /*5bd0*/  FSEL R4, R20, R4, P0 ;  /* 0x0000000414047208 */ /* 0x000fe40000000000 */
[----:B------:R-:W-:Y:S01]  /*5be0*/  FSEL R5, R21, R5, P0 ;  /* 0x0000000515057208 */ /* 0x000fe20000000000 */
[----:B------:R-:W-:Y:S06]  /*5bf0*/  BRA `(.L_x_96) ;  /* 0x0000000000647947 */ /* 0x000fec0003800000 */
.L_x_95:
[----:B------:R-:W-:-:S14]  /*5c00*/  DSETP.NE.AND P0, PT, R2, RZ, PT ;  /* 0x000000ff0200722a */ /* 0x000fdc0003f05000 */
[----:B------:R-:W-:Y:S05]  /*5c10*/  @!P0 BRA `(.L_x_97) ;  /* 0x0000000000588947 */ /* 0x000fea0003800000 */
[----:B------:R-:W-:-:S13]  /*5c20*/  ISETP.GE.AND P0, PT, R3, RZ, PT ;  /* 0x000000ff0300720c */ /* 0x000fda0003f06270 */
[----:B------:R-:W-:Y:S02]  /*5c30*/  @!P0 MOV R4, 0x0 ;  /* 0x0000000000048802 */ /* 0x000fe40000000f00 */
[----:B------:R-:W-:Y:S01]  /*5c40*/  @!P0 MOV R5, 0xfff80000 ;  /* 0xfff8000000058802 */ /* 0x000fe20000000f00 */
[----:B------:R-:W-:Y:S06]  /*5c50*/  @!P0 BRA `(.L_x_96) ;  /* 0x00000000004c8947 */ /* 0x000fec0003800000 */
[----:B------:R-:W-:-:S13]  /*5c60*/  ISETP.GT.AND P0, PT, R3, 0x7fefffff, PT ;  /* 0x7fefffff0300780c */ /* 0x000fda0003f04270 */
[----:B------:R-:W-:Y:S05]  /*5c70*/  @P0 BRA `(.L_x_97) ;  /* 0x0000000000400947 */ /* 0x000fea0003800000 */
[----:B------:R-:W-:Y:S01]  /*5c80*/  DMUL R2, R2, 8.11296384146066816958e+31 ;  /* 0x4690000002027828 */ /* 0x000fe20000000000 */
[----:B------:R-:W-:Y:S01]  /*5c90*/  MOV R4, RZ ;  /* 0x000000ff00047202 */ /* 0x000fe20000000f00 */
[----:B------:R-:W-:Y:S01]  /*5ca0*/  HFMA2 R23, -RZ, RZ, 1.9609375, 0 ;  /* 0x3fd80000ff177431 */ /* 0x000fe200000001ff */
[----:B------:R-:W-:-:S03]  /*5cb0*/  MOV R22, 0x0 ;  /* 0x0000000000167802 */ /* 0x000fc60000000f00 */
[----:B------:R-:W0:Y:S02]  /*5cc0*/  MUFU.RSQ64H R5, R3 ;  /* 0x0000000300057308 */ /* 0x000e240000001c00 */
[----:B0-----:R-:W-:-:S08]  /*5cd0*/  DMUL R20, R4, R4 ;  /* 0x0000000404147228 */ /* 0x001fd00000000000 */
[----:B------:R-:W-:-:S08]  /*5ce0*/  DFMA R20, R2, -R20, 1 ;  /* 0x3ff000000214742b */ /* 0x000fd00000000814 */
[----:B------:R-:W-:Y:S02]  /*5cf0*/  DFMA R22, R20, R22, 0.5 ;  /* 0x3fe000001416742b */ /* 0x000fe40000000016 */
[----:B------:R-:W-:-:S08]  /*5d00*/  DMUL R20, R4, R20 ;  /* 0x0000001404147228 */ /* 0x000fd00000000000 */
[----:B------:R-:W-:-:S08]  /*5d10*/  DFMA R20, R22, R20, R4 ;  /* 0x000000141614722b */ /* 0x000fd00000000004 */
[----:B------:R-:W-:Y:S02]  /*5d20*/  DMUL R4, R2, R20 ;  /* 0x0000001402047228 */ /* 0x000fe40000000000 */
[----:B------:R-:W-:-:S06]  /*5d30*/  IADD3 R21, PT, PT, R21, -0x100000, RZ ;  /* 0xfff0000015157810 */ /* 0x000fcc0007ffe0ff */
[----:B------:R-:W-:-:S08]  /*5d40*/  DFMA R22, R4, -R4, R2 ;  /* 0x800000040416722b */ /* 0x000fd00000000002 */
[----:B------:R-:W-:-:S10]  /*5d50*/  DFMA R4, R20, R22, R4 ;  /* 0x000000161404722b */ /* 0x000fd40000000004 */
[----:B------:R-:W-:Y:S01]  /*5d60*/  IADD3 R5, PT, PT, R5, -0x3500000, RZ ;  /* 0xfcb0000005057810 */ /* 0x000fe20007ffe0ff */
[----:B------:R-:W-:Y:S06]  /*5d70*/  BRA `(.L_x_96) ;  /* 0x0000000000047947 */ /* 0x000fec0003800000 */
.L_x_97:
[----:B------:R-:W-:-:S11]  /*5d80*/  DADD R4, R2, R2 ;  /* 0x0000000002047229 */ /* 0x000fd60000000002 */
.L_x_96:
[----:B------:R-:W-:Y:S05]  /*5d90*/  BSYNC.RECONVERGENT B1 ;  /* 0x0000000000017941 */ /* 0x000fea0003800200 */
.L_x_94:
[----:B------:R-:W-:-:S04]  /*5da0*/  MOV R7, 0x0 ;  /* 0x0000000000077802 */ /* 0x000fc80000000f00 */
[----:B------:R-:W-:Y:S05]  /*5db0*/  RET.REL.NODEC R6 `(_Z37calculateCorrelationCoefficientMatrixPdPKdiii) ;  /* 0xffffffa006907950 */ /* 0x000fea0003c3ffff */
.L_x_98:
        /* <DEDUP_REMOVED lines=12> */
.L_x_101:


//--------------------- .nv.shared.reserved.0     --------------------------
	.section	.nv.shared.reserved.0,"aw",@nobits
	.weak		__nv_reservedSMEM_offset_0_alias
	.size		__nv_reservedSMEM_offset_0_alias, 0, 64
	.other		__nv_reservedSMEM_offset_0_alias,@"STO_CUDA_RESERVED_SHARED STV_DEFAULT"
__nv_reservedSMEM_offset_0_alias:
	.zero		0
	.zero		64


//--------------------- .nv.global                --------------------------
	.section	.nv.global,"aw",@nobits
.nv.global:
	.type		_ZN34_INTERNAL_b089d6bd_4_k_cu_4fbb44ec6thrust24THRUST_300001_SM_1000_NS12placeholders2_8E,@object
	.size		_ZN34_INTERNAL_b089d6bd_4_k_cu_4fbb44ec6thrust24THRUST_300001_SM_1000_NS12placeholders2_8E,(_ZN34_INTERNAL_b089d6bd_4_k_cu_4fbb44ec4cuda3std3__436_GLOBAL__N__b089d6bd_4_k_cu_4fbb44ec6ignoreE - _ZN34_INTERNAL_b089d6bd_4_k_cu_4fbb44ec6thrust24THRUST_300001_SM_1000_NS12placeholders2_8E)
_ZN34_INTERNAL_b089d6bd_4_k_cu_4fbb44ec6thrust24THRUST_300001_SM_1000_NS12placeholders2_8E:
	.zero		1
	.type		_ZN34_INTERNAL_b089d6bd_4_k_cu_4fbb44ec4cuda3std3__436_GLOBAL__N__b089d6bd_4_k_cu_4fbb44ec6ignoreE,@object
	.size		_ZN34_INTERNAL_b089d6bd_4_k_cu_4fbb44ec4cuda3std3__436_GLOBAL__N__b089d6bd_4_k_cu_4fbb44ec6ignoreE,(_ZN34_INTERNAL_b089d6bd_4_k_cu_4fbb44ec4cuda3std6ranges3__45__cpo4dataE - _ZN34_INTERNAL_b089d6bd_4_k_cu_4fbb44ec4cuda3std3__436_GLOBAL__N__b089d6bd_4_k_cu_4fbb44ec6ignoreE)
_ZN34_INTERNAL_b089d6bd_4_k_cu_4fbb44ec4cuda3std3__436_GLOBAL__N__b089d6bd_4_k_cu_4fbb44ec6ignoreE:
	.zero		1
	.type		_ZN34_INTERNAL_b089d6bd_4_k_cu_4fbb44ec4cuda3std6ranges3__45__cpo4dataE,@object
	.size		_ZN34_INTERNAL_b089d6bd_4_k_cu_4fbb44ec4cuda3std6ranges3__45__cpo4dataE,(_ZN34_INTERNAL_b089d6bd_4_k_cu_4fbb44ec6thrust24THRUST_300001_SM_1000_NS6system3cpp3parE - _ZN34_INTERNAL_b089d6bd_4_k_cu_4fbb44ec4cuda3std6ranges3__45__cpo4dataE)
_ZN34_INTERNAL_b089d6bd_4_k_cu_4fbb44ec4cuda3std6ranges3__45__cpo4dataE:
	.zero		1
	.type		_ZN34_INTERNAL_b089d6bd_4_k_cu_4fbb44ec6thrust24THRUST_300001_SM_1000_NS6system3cpp3parE,@object
	.size		_ZN34_INTERNAL_b089d6bd_4_k_cu_4fbb44ec6thrust24THRUST_300001_SM_1000_NS6system3cpp3parE,(_ZN34_INTERNAL_b089d6bd_4_k_cu_4fbb44ec4cuda3std3__45__cpo5beginE - _ZN34_INTERNAL_b089d6bd_4_k_cu_4fbb44ec6thrust24THRUST_300001_SM_1000_NS6system3cpp3parE)
_ZN34_INTERNAL_b089d6bd_4_k_cu_4fbb44ec6thrust24THRUST_300001_SM_1000_NS6system3cpp3parE:
	.zero		1
	.type		_ZN34_INTERNAL_b089d6bd_4_k_cu_4fbb44ec4cuda3std3__45__cpo5beginE,@object
	.size		_ZN34_INTERNAL_b089d6bd_4_k_cu_4fbb44ec4cuda3std3__45__cpo5beginE,(_ZN34_INTERNAL_b089d6bd_4_k_cu_4fbb44ec4cuda3std6ranges3__45__cpo5beginE - _ZN34_INTERNAL_b089d6bd_4_k_cu_4fbb44ec4cuda3std3__45__cpo5beginE)
_ZN34_INTERNAL_b089d6bd_4_k_cu_4fbb44ec4cuda3std3__45__cpo5beginE:
	.zero		1
	.type		_ZN34_INTERNAL_b089d6bd_4_k_cu_4fbb44ec4cuda3std6ranges3__45__cpo5beginE,@object
	.size		_ZN34_INTERNAL_b089d6bd_4_k_cu_4fbb44ec4cuda3std6ranges3__45__cpo5beginE,(_ZN34_INTERNAL_b089d6bd_4_k_cu_4fbb44ec6thrust24THRUST_300001_SM_1000_NS6deviceE - _ZN34_INTERNAL_b089d6bd_4_k_cu_4fbb44ec4cuda3std6ranges3__45__cpo5beginE)
_ZN34_INTERNAL_b089d6bd_4_k_cu_4fbb44ec4cuda3std6ranges3__45__cpo5beginE:
	.zero		1
	.type		_ZN34_INTERNAL_b089d6bd_4_k_cu_4fbb44ec6thrust24THRUST_300001_SM_1000_NS6deviceE,@object
	.size		_ZN34_INTERNAL_b089d6bd_4_k_cu_4fbb44ec6thrust24THRUST_300001_SM_1000_NS6deviceE,(_ZN34_INTERNAL_b089d6bd_4_k_cu_4fbb44ec4cuda3std3__47nulloptE - _ZN34_INTERNAL_b089d6bd_4_k_cu_4fbb44ec6thrust24THRUST_300001_SM_1000_NS6deviceE)
_ZN34_INTERNAL_b089d6bd_4_k_cu_4fbb44ec6thrust24THRUST_300001_SM_1000_NS6deviceE:
	.zero		1
	.type		_ZN34_INTERNAL_b089d6bd_4_k_cu_4fbb44ec4cuda3std3__47nulloptE,@object
	.size		_ZN34_INTERNAL_b089d6bd_4_k_cu_4fbb44ec4cuda3std3__47nulloptE,(_ZN34_INTERNAL_b089d6bd_4_k_cu_4fbb44ec4cuda3std6ranges3__45__cpo8distanceE - _ZN34_INTERNAL_b089d6bd_4_k_cu_4fbb44ec4cuda3std3__47nulloptE)
_ZN34_INTERNAL_b089d6bd_4_k_cu_4fbb44ec4cuda3std3__47nulloptE:
	.zero		1
	.type		_ZN34_INTERNAL_b089d6bd_4_k_cu_4fbb44ec4cuda3std6ranges3__45__cpo8distanceE,@object
	.size		_ZN34_INTERNAL_b089d6bd_4_k_cu_4fbb44ec4cuda3std6ranges3__45__cpo8distanceE,(_ZN34_INTERNAL_b089d6bd_4_k_cu_4fbb44ec6thrust24THRUST_300001_SM_1000_NS12placeholders2_4E - _ZN34_INTERNAL_b089d6bd_4_k_cu_4fbb44ec4cuda3std6ranges3__45__cpo8distanceE)
_ZN34_INTERNAL_b089d6bd_4_k_cu_4fbb44ec4cuda3std6ranges3__45__cpo8distanceE:
	.zero		1
	.type		_ZN34_INTERNAL_b089d6bd_4_k_cu_4fbb44ec6thrust24THRUST_300001_SM_1000_NS12placeholders2_4E,@object
	.size		_ZN34_INTERNAL_b089d6bd_4_k_cu_4fbb44ec6thrust24THRUST_300001_SM_1000_NS12placeholders2_4E,(_ZN34_INTERNAL_b089d6bd_4_k_cu_4fbb44ec4cuda3std3__45__cpo6rbeginE - _ZN34_INTERNAL_b089d6bd_4_k_cu_4fbb44ec6thrust24THRUST_300001_SM_1000_NS12placeholders2_4E)
_ZN34_INTERNAL_b089d6bd_4_k_cu_4fbb44ec6thrust24THRUST_300001_SM_1000_NS12placeholders2_4E:
	.zero		1
	.type		_ZN34_INTERNAL_b089d6bd_4_k_cu_4fbb44ec4cuda3std3__45__cpo6rbeginE,@object
	.size		_ZN34_INTERNAL_b089d6bd_4_k_cu_4fbb44ec4cuda3std3__45__cpo6rbeginE,(_ZN34_INTERNAL_b089d6bd_4_k_cu_4fbb44ec4cuda3std6ranges3__45__cpo7advanceE - _ZN34_INTERNAL_b089d6bd_4_k_cu_4fbb44ec4cuda3std3__45__cpo6rbeginE)
_ZN34_INTERNAL_b089d6bd_4_k_cu_4fbb44ec4cuda3std3__45__cpo6rbeginE:
	.zero		1
	.type		_ZN34_INTERNAL_b089d6bd_4_k_cu_4fbb44ec4cuda3std6ranges3__45__cpo7advanceE,@object
	.size		_ZN34_INTERNAL_b089d6bd_4_k_cu_4fbb44ec4cuda3std6ranges3__45__cpo7advanceE,(_ZN34_INTERNAL_b089d6bd_4_k_cu_4fbb44ec6thrust24THRUST_300001_SM_1000_NS12placeholders3_10E - _ZN34_INTERNAL_b089d6bd_4_k_cu_4fbb44ec4cuda3std6ranges3__45__cpo7advanceE)
_ZN34_INTERNAL_b089d6bd_4_k_cu_4fbb44ec4cuda3std6ranges3__45__cpo7advanceE:
	.zero		1
	.type		_ZN34_INTERNAL_b089d6bd_4_k_cu_4fbb44ec6thrust24THRUST_300001_SM_1000_NS12placeholders3_10E,@object
	.size		_ZN34_INTERNAL_b089d6bd_4_k_cu_4fbb44ec6thrust24THRUST_300001_SM_1000_NS12placeholders3_10E,(_ZN34_INTERNAL_b089d6bd_4_k_cu_4fbb44ec4cuda3std3__48in_placeE - _ZN34_INTERNAL_b089d6bd_4_k_cu_4fbb44ec6thrust24THRUST_300001_SM_1000_NS12placeholders3_10E)
_ZN34_INTERNAL_b089d6bd_4_k_cu_4fbb44ec6thrust24THRUST_300001_SM_1000_NS12placeholders3_10E:
	.zero		1
	.type		_ZN34_INTERNAL_b089d6bd_4_k_cu_4fbb44ec4cuda3std3__48in_placeE,@object
	.size		_ZN34_INTERNAL_b089d6bd_4_k_cu_4fbb44ec4cuda3std3__48in_placeE,(_ZN34_INTERNAL_b089d6bd_4_k_cu_4fbb44ec4cuda3std6ranges3__45__cpo4sizeE - _ZN34_INTERNAL_b089d6bd_4_k_cu_4fbb44ec4cuda3std3__48in_placeE)
_ZN34_INTERNAL_b089d6bd_4_k_cu_4fbb44ec4cuda3std3__48in_placeE:
	.zero		1
	.type		_ZN34_INTERNAL_b089d6bd_4_k_cu_4fbb44ec4cuda3std6ranges3__45__cpo4sizeE,@object
	.size		_ZN34_INTERNAL_b089d6bd_4_k_cu_4fbb44ec4cuda3std6ranges3__45__cpo4sizeE,(_ZN34_INTERNAL_b089d6bd_4_k_cu_4fbb44ec6thrust24THRUST_300001_SM_1000_NS12placeholders2_2E - _ZN34_INTERNAL_b089d6bd_4_k_cu_4fbb44ec4cuda3std6ranges3__45__cpo4sizeE)
_ZN34_INTERNAL_b089d6bd_4_k_cu_4fbb44ec4cuda3std6ranges3__45__cpo4sizeE:
	.zero		1
	.type		_ZN34_INTERNAL_b089d6bd_4_k_cu_4fbb44ec6thrust24THRUST_300001_SM_1000_NS12placeholders2_2E,@object
	.size		_ZN34_INTERNAL_b089d6bd_4_k_cu_4fbb44ec6thrust24THRUST_300001_SM_1000_NS12placeholders2_2E,(_ZN34_INTERNAL_b089d6bd_4_k_cu_4fbb44ec4cuda3std3__45__cpo6cbeginE - _ZN34_INTERNAL_b089d6bd_4_k_cu_4fbb44ec6thrust24THRUST_300001_SM_1000_NS12placeholders2_2E)
_ZN34_INTERNAL_b089d6bd_4_k_cu_4fbb44ec6thrust24THRUST_300001_SM_1000_NS12placeholders2_2E:
	.zero		1
	.type		_ZN34_INTERNAL_b089d6bd_4_k_cu_4fbb44ec4cuda3std3__45__cpo6cbeginE,@object
	.size		_ZN34_INTERNAL_b089d6bd_4_k_cu_4fbb44ec4cuda3std3__45__cpo6cbeginE,(_ZN34_INTERNAL_b089d6bd_4_k_cu_4fbb44ec4cuda3std6ranges3__45__cpo6cbeginE - _ZN34_INTERNAL_b089d6bd_4_k_cu_4fbb44ec4cuda3std3__45__cpo6cbeginE)
_ZN34_INTERNAL_b089d6bd_4_k_cu_4fbb44ec4cuda3std3__45__cpo6cbeginE:
	.zero		1
	.type		_ZN34_INTERNAL_b089d6bd_4_k_cu_4fbb44ec4cuda3std6ranges3__45__cpo6cbeginE,@object
	.size		_ZN34_INTERNAL_b089d6bd_4_k_cu_4fbb44ec4cuda3std6ranges3__45__cpo6cbeginE,(_ZN34_INTERNAL_b089d6bd_4_k_cu_4fbb44ec6thrust24THRUST_300001_SM_1000_NS12placeholders2_6E - _ZN34_INTERNAL_b089d6bd_4_k_cu_4fbb44ec4cuda3std6ranges3__45__cpo6cbeginE)
_ZN34_INTERNAL_b089d6bd_4_k_cu_4fbb44ec4cuda3std6ranges3__45__cpo6cbeginE:
	.zero		1
	.type		_ZN34_INTERNAL_b089d6bd_4_k_cu_4fbb44ec6thrust24THRUST_300001_SM_1000_NS12placeholders2_6E,@object
	.size		_ZN34_INTERNAL_b089d6bd_4_k_cu_4fbb44ec6thrust24THRUST_300001_SM_1000_NS12placeholders2_6E,(_ZN34_INTERNAL_b089d6bd_4_k_cu_4fbb44ec4cuda3std3__45__cpo7crbeginE - _ZN34_INTERNAL_b089d6bd_4_k_cu_4fbb44ec6thrust24THRUST_300001_SM_1000_NS12placeholders2_6E)
_ZN34_INTERNAL_b089d6bd_4_k_cu_4fbb44ec6thrust24THRUST_300001_SM_1000_NS12placeholders2_6E:
	.zero		1
	.type		_ZN34_INTERNAL_b089d6bd_4_k_cu_4fbb44ec4cuda3std3__45__cpo7crbeginE,@object
	.size		_ZN34_INTERNAL_b089d6bd_4_k_cu_4fbb44ec4cuda3std3__45__cpo7crbeginE,(_ZN34_INTERNAL_b089d6bd_4_k_cu_4fbb44ec4cuda3std6ranges3__45__cpo4nextE - _ZN34_INTERNAL_b089d6bd_4_k_cu_4fbb44ec4cuda3std3__45__cpo7crbeginE)
_ZN34_INTERNAL_b089d6bd_4_k_cu_4fbb44ec4cuda3std3__45__cpo7crbeginE:
	.zero		1
	.type		_ZN34_INTERNAL_b089d6bd_4_k_cu_4fbb44ec4cuda3std6ranges3__45__cpo4nextE,@object
	.size		_ZN34_INTERNAL_b089d6bd_4_k_cu_4fbb44ec4cuda3std6ranges3__45__cpo4nextE,(_ZN34_INTERNAL_b089d6bd_4_k_cu_4fbb44ec4cuda3std6ranges3__45__cpo4swapE - _ZN34_INTERNAL_b089d6bd_4_k_cu_4fbb44ec4cuda3std6ranges3__45__cpo4nextE)
_ZN34_INTERNAL_b089d6bd_4_k_cu_4fbb44ec4cuda3std6ranges3__45__cpo4nextE:
	.zero		1
	.type		_ZN34_INTERNAL_b089d6bd_4_k_cu_4fbb44ec4cuda3std6ranges3__45__cpo4swapE,@object
	.size		_ZN34_INTERNAL_b089d6bd_4_k_cu_4fbb44ec4cuda3std6ranges3__45__cpo4swapE,(_ZN34_INTERNAL_b089d6bd_4_k_cu_4fbb44ec6thrust24THRUST_300001_SM_1000_NS8cuda_cub10par_nosyncE - _ZN34_INTERNAL_b089d6bd_4_k_cu_4fbb44ec4cuda3std6ranges3__45__cpo4swapE)
_ZN34_INTERNAL_b089d6bd_4_k_cu_4fbb44ec4cuda3std6ranges3__45__cpo4swapE:
	.zero		1
	.type		_ZN34_INTERNAL_b089d6bd_4_k_cu_4fbb44ec6thrust24THRUST_300001_SM_1000_NS8cuda_cub10par_nosyncE,@object
	.size		_ZN34_INTERNAL_b089d6bd_4_k_cu_4fbb44ec6thrust24THRUST_300001_SM_1000_NS8cuda_cub10par_nosyncE,(_ZN34_INTERNAL_b089d6bd_4_k_cu_4fbb44ec6thrust24THRUST_300001_SM_1000_NS3seqE - _ZN34_INTERNAL_b089d6bd_4_k_cu_4fbb44ec6thrust24THRUST_300001_SM_1000_NS8cuda_cub10par_nosyncE)
_ZN34_INTERNAL_b089d6bd_4_k_cu_4fbb44ec6thrust24THRUST_300001_SM_1000_NS8cuda_cub10par_nosyncE:
	.zero		1
	.type		_ZN34_INTERNAL_b089d6bd_4_k_cu_4fbb44ec6thrust24THRUST_300001_SM_1000_NS3seqE,@object
	.size		_ZN34_INTERNAL_b089d6bd_4_k_cu_4fbb44ec6thrust24THRUST_300001_SM_1000_NS3seqE,(_ZN34_INTERNAL_b089d6bd_4_k_cu_4fbb44ec4cuda3std3__420unreachable_sentinelE - _ZN34_INTERNAL_b089d6bd_4_k_cu_4fbb44ec6thrust24THRUST_300001_SM_1000_NS3seqE)
_ZN34_INTERNAL_b089d6bd_4_k_cu_4fbb44ec6thrust24THRUST_300001_SM_1000_NS3seqE:
	.zero		1
	.type		_ZN34_INTERNAL_b089d6bd_4_k_cu_4fbb44ec4cuda3std3__420unreachable_sentinelE,@object
	.size		_ZN34_INTERNAL_b089d6bd_4_k_cu_4fbb44ec4cuda3std3__420unreachable_sentinelE,(_ZN34_INTERNAL_b089d6bd_4_k_cu_4fbb44ec4cuda3std6ranges3__45__cpo5ssizeE - _ZN34_INTERNAL_b089d6bd_4_k_cu_4fbb44ec4cuda3std3__420unreachable_sentinelE)
_ZN34_INTERNAL_b089d6bd_4_k_cu_4fbb44ec4cuda3std3__420unreachable_sentinelE:
	.zero		1
	.type		_ZN34_INTERNAL_b089d6bd_4_k_cu_4fbb44ec4cuda3std6ranges3__45__cpo5ssizeE,@object
	.size		_ZN34_INTERNAL_b089d6bd_4_k_cu_4fbb44ec4cuda3std6ranges3__45__cpo5ssizeE,(_ZN34_INTERNAL_b089d6bd_4_k_cu_4fbb44ec6thrust24THRUST_300001_SM_1000_NS12placeholders2_3E - _ZN34_INTERNAL_b089d6bd_4_k_cu_4fbb44ec4cuda3std6ranges3__45__cpo5ssizeE)
_ZN34_INTERNAL_b089d6bd_4_k_cu_4fbb44ec4cuda3std6ranges3__45__cpo5ssizeE:
	.zero		1
	.type		_ZN34_INTERNAL_b089d6bd_4_k_cu_4fbb44ec6thrust24THRUST_300001_SM_1000_NS12placeholders2_3E,@object
	.size		_ZN34_INTERNAL_b089d6bd_4_k_cu_4fbb44ec6thrust24THRUST_300001_SM_1000_NS12placeholders2_3E,(_ZN34_INTERNAL_b089d6bd_4_k_cu_4fbb44ec4cuda3std3__45__cpo4cendE - _ZN34_INTERNAL_b089d6bd_4_k_cu_4fbb44ec6thrust24THRUST_300001_SM_1000_NS12placeholders2_3E)
_ZN34_INTERNAL_b089d6bd_4_k_cu_4fbb44ec6thrust24THRUST_300001_SM_1000_NS12placeholders2_3E:
	.zero		1
	.type		_ZN34_INTERNAL_b089d6bd_4_k_cu_4fbb44ec4cuda3std3__45__cpo4cendE,@object
	.size		_ZN34_INTERNAL_b089d6bd_4_k_cu_4fbb44ec4cuda3std3__45__cpo4cendE,(_ZN34_INTERNAL_b089d6bd_4_k_cu_4fbb44ec4cuda3std6ranges3__45__cpo4cendE - _ZN34_INTERNAL_b089d6bd_4_k_cu_4fbb44ec4cuda3std3__45__cpo4cendE)
_ZN34_INTERNAL_b089d6bd_4_k_cu_4fbb44ec4cuda3std3__45__cpo4cendE:
	.zero		1
	.type		_ZN34_INTERNAL_b089d6bd_4_k_cu_4fbb44ec4cuda3std6ranges3__45__cpo4cendE,@object
	.size		_ZN34_INTERNAL_b089d6bd_4_k_cu_4fbb44ec4cuda3std6ranges3__45__cpo4cendE,(_ZN34_INTERNAL_b089d6bd_4_k_cu_4fbb44ec6thrust24THRUST_300001_SM_1000_NS12placeholders2_7E - _ZN34_INTERNAL_b089d6bd_4_k_cu_4fbb44ec4cuda3std6ranges3__45__cpo4cendE)
_ZN34_INTERNAL_b089d6bd_4_k_cu_4fbb44ec4cuda3std6ranges3__45__cpo4cendE:
	.zero		1
	.type		_ZN34_INTERNAL_b089d6bd_4_k_cu_4fbb44ec6thrust24THRUST_300001_SM_1000_NS12placeholders2_7E,@object
	.size		_ZN34_INTERNAL_b089d6bd_4_k_cu_4fbb44ec6thrust24THRUST_300001_SM_1000_NS12placeholders2_7E,(_ZN34_INTERNAL_b089d6bd_4_k_cu_4fbb44ec4cuda3std3__45__cpo5crendE - _ZN34_INTERNAL_b089d6bd_4_k_cu_4fbb44ec6thrust24THRUST_300001_SM_1000_NS12placeholders2_7E)
_ZN34_INTERNAL_b089d6bd_4_k_cu_4fbb44ec6thrust24THRUST_300001_SM_1000_NS12placeholders2_7E:
	.zero		1
	.type		_ZN34_INTERNAL_b089d6bd_4_k_cu_4fbb44ec4cuda3std3__45__cpo5crendE,@object
	.size		_ZN34_INTERNAL_b089d6bd_4_k_cu_4fbb44ec4cuda3std3__45__cpo5crendE,(_ZN34_INTERNAL_b089d6bd_4_k_cu_4fbb44ec4cuda3std6ranges3__45__cpo4prevE - _ZN34_INTERNAL_b089d6bd_4_k_cu_4fbb44ec4cuda3std3__45__cpo5crendE)
_ZN34_INTERNAL_b089d6bd_4_k_cu_4fbb44ec4cuda3std3__45__cpo5crendE:
	.zero		1
	.type		_ZN34_INTERNAL_b089d6bd_4_k_cu_4fbb44ec4cuda3std6ranges3__45__cpo4prevE,@object
	.size		_ZN34_INTERNAL_b089d6bd_4_k_cu_4fbb44ec4cuda3std6ranges3__45__cpo4prevE,(_ZN34_INTERNAL_b089d6bd_4_k_cu_4fbb44ec4cuda3std6ranges3__45__cpo9iter_moveE - _ZN34_INTERNAL_b089d6bd_4_k_cu_4fbb44ec4cuda3std6ranges3__45__cpo4prevE)
_ZN34_INTERNAL_b089d6bd_4_k_cu_4fbb44ec4cuda3std6ranges3__45__cpo4prevE:
	.zero		1
	.type		_ZN34_INTERNAL_b089d6bd_4_k_cu_4fbb44ec4cuda3std6ranges3__45__cpo9iter_moveE,@object
	.size		_ZN34_INTERNAL_b089d6bd_4_k_cu_4fbb44ec4cuda3std6ranges3__45__cpo9iter_moveE,(_ZN34_INTERNAL_b089d6bd_4_k_cu_4fbb44ec6thrust24THRUST_300001_SM_1000_NS6system6detail10sequential3seqE - _ZN34_INTERNAL_b089d6bd_4_k_cu_4fbb44ec4cuda3std6ranges3__45__cpo9iter_moveE)
_ZN34_INTERNAL_b089d6bd_4_k_cu_4fbb44ec4cuda3std6ranges3__45__cpo9iter_moveE:
	.zero		1
	.type		_ZN34_INTERNAL_b089d6bd_4_k_cu_4fbb44ec6thrust24THRUST_300001_SM_1000_NS6system6detail10sequential3seqE,@object
	.size		_ZN34_INTERNAL_b089d6bd_4_k_cu_4fbb44ec6thrust24THRUST_300001_SM_1000_NS6system6detail10sequential3seqE,(_ZN34_INTERNAL_b089d6bd_4_k_cu_4fbb44ec6thrust24THRUST_300001_SM_1000_NS12placeholders2_9E - _ZN34_INTERNAL_b089d6bd_4_k_cu_4fbb44ec6thrust24THRUST_300001_SM_1000_NS6system6detail10sequential3seqE)
_ZN34_INTERNAL_b089d6bd_4_k_cu_4fbb44ec6thrust24THRUST_300001_SM_1000_NS6system6detail10sequential3seqE:
	.zero		1
	.type		_ZN34_INTERNAL_b089d6bd_4_k_cu_4fbb44ec6thrust24THRUST_300001_SM_1000_NS12placeholders2_9E,@object
	.size		_ZN34_INTERNAL_b089d6bd_4_k_cu_4fbb44ec6thrust24THRUST_300001_SM_1000_NS12placeholders2_9E,(_ZN34_INTERNAL_b089d6bd_4_k_cu_4fbb44ec4cuda3std3__419piecewise_constructE - _ZN34_INTERNAL_b089d6bd_4_k_cu_4fbb44ec6thrust24THRUST_300001_SM_1000_NS12placeholders2_9E)
_ZN34_INTERNAL_b089d6bd_4_k_cu_4fbb44ec6thrust24THRUST_300001_SM_1000_NS12placeholders2_9E:
	.zero		1
	.type		_ZN34_INTERNAL_b089d6bd_4_k_cu_4fbb44ec4cuda3std3__419piecewise_constructE,@object
	.size		_ZN34_INTERNAL_b089d6bd_4_k_cu_4fbb44ec4cuda3std3__419piecewise_constructE,(_ZN34_INTERNAL_b089d6bd_4_k_cu_4fbb44ec4cuda3std6ranges3__45__cpo5cdataE - _ZN34_INTERNAL_b089d6bd_4_k_cu_4fbb44ec4cuda3std3__419piecewise_constructE)
_ZN34_INTERNAL_b089d6bd_4_k_cu_4fbb44ec4cuda3std3__419piecewise_constructE:
	.zero		1
	.type		_ZN34_INTERNAL_b089d6bd_4_k_cu_4fbb44ec4cuda3std6ranges3__45__cpo5cdataE,@object
	.size		_ZN34_INTERNAL_b089d6bd_4_k_cu_4fbb44ec4cuda3std6ranges3__45__cpo5cdataE,(_ZN34_INTERNAL_b089d6bd_4_k_cu_4fbb44ec6thrust24THRUST_300001_SM_1000_NS12placeholders2_1E - _ZN34_INTERNAL_b089d6bd_4_k_cu_4fbb44ec4cuda3std6ranges3__45__cpo5cdataE)
_ZN34_INTERNAL_b089d6bd_4_k_cu_4fbb44ec4cuda3std6ranges3__45__cpo5cdataE:
	.zero		1
	.type		_ZN34_INTERNAL_b089d6bd_4_k_cu_4fbb44ec6thrust24THRUST_300001_SM_1000_NS12placeholders2_1E,@object
	.size		_ZN34_INTERNAL_b089d6bd_4_k_cu_4fbb44ec6thrust24THRUST_300001_SM_1000_NS12placeholders2_1E,(_ZN34_INTERNAL_b089d6bd_4_k_cu_4fbb44ec4cuda3std3__45__cpo3endE - _ZN34_INTERNAL_b089d6bd_4_k_cu_4fbb44ec6thrust24THRUST_300001_SM_1000_NS12placeholders2_1E)
_ZN34_INTERNAL_b089d6bd_4_k_cu_4fbb44ec6thrust24THRUST_300001_SM_1000_NS12placeholders2_1E:
	.zero		1
	.type		_ZN34_INTERNAL_b089d6bd_4_k_cu_4fbb44ec4cuda3std3__45__cpo3endE,@object
	.size		_ZN34_INTERNAL_b089d6bd_4_k_cu_4fbb44ec4cuda3std3__45__cpo3endE,(_ZN34_INTERNAL_b089d6bd_4_k_cu_4fbb44ec4cuda3std6ranges3__45__cpo3endE - _ZN34_INTERNAL_b089d6bd_4_k_cu_4fbb44ec4cuda3std3__45__cpo3endE)
_ZN34_INTERNAL_b089d6bd_4_k_cu_4fbb44ec4cuda3std3__45__cpo3endE:
	.zero		1
	.type		_ZN34_INTERNAL_b089d6bd_4_k_cu_4fbb44ec4cuda3std6ranges3__45__cpo3endE,@object
	.size		_ZN34_INTERNAL_b089d6bd_4_k_cu_4fbb44ec4cuda3std6ranges3__45__cpo3endE,(_ZN34_INTERNAL_b089d6bd_4_k_cu_4fbb44ec6thrust24THRUST_300001_SM_1000_NS12placeholders2_5E - _ZN34_INTERNAL_b089d6bd_4_k_cu_4fbb44ec4cuda3std6ranges3__45__cpo3endE)
_ZN34_INTERNAL_b089d6bd_4_k_cu_4fbb44ec4cuda3std6ranges3__45__cpo3endE:
	.zero		1
	.type		_ZN34_INTERNAL_b089d6bd_4_k_cu_4fbb44ec6thrust24THRUST_300001_SM_1000_NS12placeholders2_5E,@object
	.size		_ZN34_INTERNAL_b089d6bd_4_k_cu_4fbb44ec6thrust24THRUST_300001_SM_1000_NS12placeholders2_5E,(_ZN34_INTERNAL_b089d6bd_4_k_cu_4fbb44ec4cuda3std3__45__cpo4rendE - _ZN34_INTERNAL_b089d6bd_4_k_cu_4fbb44ec6thrust24THRUST_300001_SM_1000_NS12placeholders2_5E)
_ZN34_INTERNAL_b089d6bd_4_k_cu_4fbb44ec6thrust24THRUST_300001_SM_1000_NS12placeholders2_5E:
	.zero		1
	.type		_ZN34_INTERNAL_b089d6bd_4_k_cu_4fbb44ec4cuda3std3__45__cpo4rendE,@object
	.size		_ZN34_INTERNAL_b089d6bd_4_k_cu_4fbb44ec4cuda3std3__45__cpo4rendE,(_ZN34_INTERNAL_b089d6bd_4_k_cu_4fbb44ec4cuda3std6ranges3__45__cpo9iter_swapE - _ZN34_INTERNAL_b089d6bd_4_k_cu_4fbb44ec4cuda3std3__45__cpo4rendE)
_ZN34_INTERNAL_b089d6bd_4_k_cu_4fbb44ec4cuda3std3__45__cpo4rendE:
	.zero		1
	.type		_ZN34_INTERNAL_b089d6bd_4_k_cu_4fbb44ec4cuda3std6ranges3__45__cpo9iter_swapE,@object
	.size		_ZN34_INTERNAL_b089d6bd_4_k_cu_4fbb44ec4cuda3std6ranges3__45__cpo9iter_swapE,(_ZN34_INTERNAL_b089d6bd_4_k_cu_4fbb44ec4cuda3std3__48unexpectE - _ZN34_INTERNAL_b089d6bd_4_k_cu_4fbb44ec4cuda3std6ranges3__45__cpo9iter_swapE)
_ZN34_INTERNAL_b089d6bd_4_k_cu_4fbb44ec4cuda3std6ranges3__45__cpo9iter_swapE:
	.zero		1
	.type		_ZN34_INTERNAL_b089d6bd_4_k_cu_4fbb44ec4cuda3std3__48unexpectE,@object
	.size		_ZN34_INTERNAL_b089d6bd_4_k_cu_4fbb44ec4cuda3std3__48unexpectE,(_ZN34_INTERNAL_b089d6bd_4_k_cu_4fbb44ec6thrust24THRUST_300001_SM_1000_NS8cuda_cub3parE - _ZN34_INTERNAL_b089d6bd_4_k_cu_4fbb44ec4cuda3std3__48unexpectE)
_ZN34_INTERNAL_b089d6bd_4_k_cu_4fbb44ec4cuda3std3__48unexpectE:
	.zero		1
	.type		_ZN34_INTERNAL_b089d6bd_4_k_cu_4fbb44ec6thrust24THRUST_300001_SM_1000_NS8cuda_cub3parE,@object
	.size		_ZN34_INTERNAL_b089d6bd_4_k_cu_4fbb44ec6thrust24THRUST_300001_SM_1000_NS8cuda_cub3parE,(.L_29 - _ZN34_INTERNAL_b089d6bd_4_k_cu_4fbb44ec6thrust24THRUST_300001_SM_1000_NS8cuda_cub3parE)
_ZN34_INTERNAL_b089d6bd_4_k_cu_4fbb44ec6thrust24THRUST_300001_SM_1000_NS8cuda_cub3parE:
	.zero		1
.L_29:


//--------------------- .nv.constant0._ZN3cub18CUB_300001_SM_10006detail11EmptyKernelIvEEvv --------------------------
	.section	.nv.constant0._ZN3cub18CUB_300001_SM_10006detail11EmptyKernelIvEEvv,"a",@progbits
	.sectionflags	@""
	.align	4
.nv.constant0._ZN3cub18CUB_300001_SM_10006detail11EmptyKernelIvEEvv:
	.zero		896


//--------------------- .nv.constant0._Z23rearrangeMatrixPositionPdPKdiii --------------------------
	.section	.nv.constant0._Z23rearrangeMatrixPositionPdPKdiii,"a",@progbits
	.sectionflags	@""
	.align	4
.nv.constant0._Z23rearrangeMatrixPositionPdPKdiii:
	.zero		924


//--------------------- .nv.constant0._Z32calculateInterSubjectCorrelationPdPKdii --------------------------
	.section	.nv.constant0._Z32calculateInterSubjectCorrelationPdPKdii,"a",@progbits
	.sectionflags	@""
	.align	4
.nv.constant0._Z32calculateInterSubjectCorrelationPdPKdii:
	.zero		920


//--------------------- .nv.constant0._Z37calculateCorrelationCoefficientMatrixPdPKdiii --------------------------
	.section	.nv.constant0._Z37calculateCorrelationCoefficientMatrixPdPKdiii,"a",@progbits
	.sectionflags	@""
	.align	4
.nv.constant0._Z37calculateCorrelationCoefficientMatrixPdPKdiii:
	.zero		924


//--------------------- SYMBOLS --------------------------

	.type		.nv.reservedSmem.offset0,@object
	.size		.nv.reservedSmem.offset0,0x4
